// auto-generated by cutlass_sweep.conv — config: {"arch": "sm_90", "cluster_m": 1, "cluster_n": 1, "conv_kind": "dgrad", "dtype": "bf16", "ndim": 3, "tile_k": 32, "tile_m": 64, "tile_n": 128}
#include "cutlass/cutlass.h"
#include "cute/tensor.hpp"
#include "cutlass/kernel_hardware_info.hpp"
#include "cutlass/conv/convolution.h"
#include "cutlass/conv/dispatch_policy.hpp"
#include "cutlass/conv/collective/collective_builder.hpp"
#include "cutlass/conv/kernel/conv_universal.hpp"
#include "cutlass/conv/device/conv_universal_adapter.hpp"
#include "cutlass/epilogue/collective/collective_builder.hpp"

using namespace cute;
using Elem = cutlass::bfloat16_t;
using Acc  = float;
using LayoutAB = cutlass::layout::TensorNDHWC;
using LayoutC  = cutlass::layout::TensorNDHWC;
constexpr auto ConvOp = cutlass::conv::Operator::kDgrad;
using TileShape    = Shape<_64, _128, Shape<_32>>;
using ClusterShape = Shape<_1, _1, _1>;

using CollectiveEpilogue = typename cutlass::epilogue::collective::CollectiveBuilder<
    cutlass::arch::Sm90, cutlass::arch::OpClassTensorOp,
    TileShape, ClusterShape,
    cutlass::epilogue::collective::EpilogueTileAuto,
    Acc, Acc,
    Elem, LayoutC, 128 / cutlass::sizeof_bits<Elem>::value,
    Elem, LayoutC, 128 / cutlass::sizeof_bits<Elem>::value,
    cutlass::epilogue::collective::EpilogueScheduleAuto
  >::CollectiveOp;

using CollectiveMainloop = typename cutlass::conv::collective::CollectiveBuilder<
    cutlass::arch::Sm90, cutlass::arch::OpClassTensorOp, ConvOp,
    Elem, LayoutAB, 128 / cutlass::sizeof_bits<Elem>::value,
    Elem, LayoutAB, 128 / cutlass::sizeof_bits<Elem>::value,
    Acc,
    TileShape, ClusterShape,
    cutlass::conv::collective::StageCountAutoCarveout<
        static_cast<int>(sizeof(typename CollectiveEpilogue::SharedStorage))>,
    cutlass::conv::collective::KernelScheduleAuto
  >::CollectiveOp;

using ProblemShape = cutlass::conv::ConvProblemShape<
    ConvOp, CollectiveMainloop::DispatchPolicy::NumSpatialDimensions>;
using ConvKernel = cutlass::conv::kernel::ConvUniversal<
    ProblemShape, CollectiveMainloop, CollectiveEpilogue>;
using Conv = cutlass::conv::device::ConvUniversalAdapter<ConvKernel>;

auto* _anchor = &cutlass::device_kernel<ConvKernel>;


// ===== COMPILED SASS (sm_90a) =====

	.target	sm_90a

	.elftype	@"ET_EXEC"


//--------------------- .note.nv.tkinfo           --------------------------
	.section	.note.nv.tkinfo,"",@"SHT_NOTE"
	.sectionflags	@"SHF_NOTE_NV_TKINFO"
	.tkinfo
        /*0018*/ 	.word	0x00000002
        /*0030*/ 	.string	""
        /*0030*/ 	.string	"ptxas"
        /*0030*/ 	.string	"Cuda compilation tools, release 13.0, V13.0.88"
        /*0030*/ 	.string	"Build cuda_13.0.r13.0/compiler.36424714_0"
        /*0030*/ 	.string	"-arch sm_90a -m 64 "



//--------------------- .note.nv.cuinfo           --------------------------
	.section	.note.nv.cuinfo,"",@"SHT_NOTE"
	.sectionflags	@"SHF_NOTE_NV_CUINFO"
        /*0018*/ 	.short	0x0002
        /*001a*/ 	.short	0x005a
        /*001c*/ 	.short	0x0082
	.zero		2


//--------------------- .nv.info                  --------------------------
	.section	.nv.info,"",@"SHT_CUDA_INFO"
	.align	4


	//----- nvinfo : EIATTR_REGCOUNT
	.align		4
        /*0000*/ 	.byte	0x04, 0x2f
        /*0002*/ 	.short	(.L_12 - .L_11)
	.align		4
.L_11:
        /*0004*/ 	.word	index@(_ZN7cutlass13device_kernelINS_4conv6kernel13ConvUniversalINS1_16ConvProblemShapeILNS1_8OperatorE1ELi3EEENS1_10collective14CollectiveConvINS1_46MainloopSm90TmaGmmaWarpSpecializedImplicitGemmILS5_1ELi18ELi3EN4cute5tupleIJNSA_1CILi1EEESD_SD_EEENS1_36KernelImplicitTmaWarpSpecializedSm90ELi1EEENSB_IJNSC_ILi64EEENSC_ILi128EEENSB_IJNSC_ILi32EEEEEEEEENS_10bfloat16_tESM_NSA_8TiledMMAINSA_8MMA_AtomIJNSA_4SM904GMMA28MMA_64x128x16_F32BF16BF16_SSILNSQ_5MajorE0ELSS_1ELNSQ_7ScaleInE1ELST_1EEEEEENSA_6LayoutISE_NSB_IJNSC_ILi0EEESX_SX_EEEEENSB_IJNSA_10UnderscoreES10_S10_EEEEENS7_6detail26Sm90ImplicitGemmTileTraitsINSA_20SM90_TMA_LOAD_IM2COLENSA_14ComposedLayoutINSA_7SwizzleILi2ELi4ELi3EEENSA_18smem_ptr_flag_bitsILi16EEENSW_INSB_IJNSB_IJNSC_ILi8EEES1B_EEENSB_IJSJ_SD_EEENSB_IJSD_NSC_ILi18EEEEEEEEENSB_IJNSB_IJSJ_NSC_ILi256EEEEEENSB_IJSD_SX_EEENSB_IJSX_NSC_ILi2048EEEEEEEEEEEEEvEENS14_INSA_13SM90_TMA_LOADENS16_INS17_ILi3ELi4ELi3EEES1A_NSW_INSB_IJNSB_IJSH_NSC_ILi2EEEEEENSB_IJS1B_NSC_ILi4EEEEEES1F_EEENSB_IJNSB_IJSD_S1K_EEENSB_IJSH_NSC_ILi512EEEEEENSB_IJSX_NSC_ILi4096EEEEEEEEEEEEEvEEEENS_8epilogue10collective6detail29Sm90TmaWarpSpecializedAdapterINS28_15DefaultEpilogueISM_NSB_IJNSB_IJllllEEESD_SX_EEES2D_NS27_6thread17LinearCombinationISM_Li1EffLNS2E_9ScaleType4KindE0ELNS_15FloatRoundStyleE2ESM_EENS_4gemm15EpilogueDefaultEEEEEvvEEEEvNT_6ParamsE)
        /*0008*/ 	.word	0x0000005a


	//----- nvinfo : EIATTR_FRAME_SIZE
	.align		4
.L_12:
        /*000c*/ 	.byte	0x04, 0x11
        /*000e*/ 	.short	(.L_14 - .L_13)
	.align		4
.L_13:
        /*0010*/ 	.word	index@(_ZN7cutlass13device_kernelINS_4conv6kernel13ConvUniversalINS1_16ConvProblemShapeILNS1_8OperatorE1ELi3EEENS1_10collective14CollectiveConvINS1_46MainloopSm90TmaGmmaWarpSpecializedImplicitGemmILS5_1ELi18ELi3EN4cute5tupleIJNSA_1CILi1EEESD_SD_EEENS1_36KernelImplicitTmaWarpSpecializedSm90ELi1EEENSB_IJNSC_ILi64EEENSC_ILi128EEENSB_IJNSC_ILi32EEEEEEEEENS_10bfloat16_tESM_NSA_8TiledMMAINSA_8MMA_AtomIJNSA_4SM904GMMA28MMA_64x128x16_F32BF16BF16_SSILNSQ_5MajorE0ELSS_1ELNSQ_7ScaleInE1ELST_1EEEEEENSA_6LayoutISE_NSB_IJNSC_ILi0EEESX_SX_EEEEENSB_IJNSA_10UnderscoreES10_S10_EEEEENS7_6detail26Sm90ImplicitGemmTileTraitsINSA_20SM90_TMA_LOAD_IM2COLENSA_14ComposedLayoutINSA_7SwizzleILi2ELi4ELi3EEENSA_18smem_ptr_flag_bitsILi16EEENSW_INSB_IJNSB_IJNSC_ILi8EEES1B_EEENSB_IJSJ_SD_EEENSB_IJSD_NSC_ILi18EEEEEEEEENSB_IJNSB_IJSJ_NSC_ILi256EEEEEENSB_IJSD_SX_EEENSB_IJSX_NSC_ILi2048EEEEEEEEEEEEEvEENS14_INSA_13SM90_TMA_LOADENS16_INS17_ILi3ELi4ELi3EEES1A_NSW_INSB_IJNSB_IJSH_NSC_ILi2EEEEEENSB_IJS1B_NSC_ILi4EEEEEES1F_EEENSB_IJNSB_IJSD_S1K_EEENSB_IJSH_NSC_ILi512EEEEEENSB_IJSX_NSC_ILi4096EEEEEEEEEEEEEvEEEENS_8epilogue10collective6detail29Sm90TmaWarpSpecializedAdapterINS28_15DefaultEpilogueISM_NSB_IJNSB_IJllllEEESD_SX_EEES2D_NS27_6thread17LinearCombinationISM_Li1EffLNS2E_9ScaleType4KindE0ELNS_15FloatRoundStyleE2ESM_EENS_4gemm15EpilogueDefaultEEEEEvvEEEEvNT_6ParamsE)
        /*0014*/ 	.word	0x00000000


	//----- nvinfo : EIATTR_MIN_STACK_SIZE
	.align		4
.L_14:
        /*0018*/ 	.byte	0x04, 0x12
        /*001a*/ 	.short	(.L_16 - .L_15)
	.align		4
.L_15:
        /*001c*/ 	.word	index@(_ZN7cutlass13device_kernelINS_4conv6kernel13ConvUniversalINS1_16ConvProblemShapeILNS1_8OperatorE1ELi3EEENS1_10collective14CollectiveConvINS1_46MainloopSm90TmaGmmaWarpSpecializedImplicitGemmILS5_1ELi18ELi3EN4cute5tupleIJNSA_1CILi1EEESD_SD_EEENS1_36KernelImplicitTmaWarpSpecializedSm90ELi1EEENSB_IJNSC_ILi64EEENSC_ILi128EEENSB_IJNSC_ILi32EEEEEEEEENS_10bfloat16_tESM_NSA_8TiledMMAINSA_8MMA_AtomIJNSA_4SM904GMMA28MMA_64x128x16_F32BF16BF16_SSILNSQ_5MajorE0ELSS_1ELNSQ_7ScaleInE1ELST_1EEEEEENSA_6LayoutISE_NSB_IJNSC_ILi0EEESX_SX_EEEEENSB_IJNSA_10UnderscoreES10_S10_EEEEENS7_6detail26Sm90ImplicitGemmTileTraitsINSA_20SM90_TMA_LOAD_IM2COLENSA_14ComposedLayoutINSA_7SwizzleILi2ELi4ELi3EEENSA_18smem_ptr_flag_bitsILi16EEENSW_INSB_IJNSB_IJNSC_ILi8EEES1B_EEENSB_IJSJ_SD_EEENSB_IJSD_NSC_ILi18EEEEEEEEENSB_IJNSB_IJSJ_NSC_ILi256EEEEEENSB_IJSD_SX_EEENSB_IJSX_NSC_ILi2048EEEEEEEEEEEEEvEENS14_INSA_13SM90_TMA_LOADENS16_INS17_ILi3ELi4ELi3EEES1A_NSW_INSB_IJNSB_IJSH_NSC_ILi2EEEEEENSB_IJS1B_NSC_ILi4EEEEEES1F_EEENSB_IJNSB_IJSD_S1K_EEENSB_IJSH_NSC_ILi512EEEEEENSB_IJSX_NSC_ILi4096EEEEEEEEEEEEEvEEEENS_8epilogue10collective6detail29Sm90TmaWarpSpecializedAdapterINS28_15DefaultEpilogueISM_NSB_IJNSB_IJllllEEESD_SX_EEES2D_NS27_6thread17LinearCombinationISM_Li1EffLNS2E_9ScaleType4KindE0ELNS_15FloatRoundStyleE2ESM_EENS_4gemm15EpilogueDefaultEEEEEvvEEEEvNT_6ParamsE)
        /*0020*/ 	.word	0x00000000
.L_16:


//--------------------- .nv.compat                --------------------------
	.section	.nv.compat,"",@"SHT_CUDA_COMPAT_INFO"
	.align	4
        /*0000*/ 	.byte	0x02, 0x09, 0x01, 0x00, 0x02, 0x02, 0x04, 0x00, 0x02, 0x05, 0x05, 0x00, 0x03, 0x07, 0x01, 0x01
        /*0010*/ 	.byte	0x02, 0x03, 0x01, 0x00, 0x02, 0x06, 0x01, 0x00, 0x04, 0x0b, 0x08, 0x00, 0x00, 0x00, 0x00, 0x00
        /*0020*/ 	.byte	0x00, 0x00, 0x00, 0x00


//--------------------- .nv.info._ZN7cutlass13device_kernelINS_4conv6kernel13ConvUniversalINS1_16ConvProblemShapeILNS1_8OperatorE1ELi3EEENS1_10collective14CollectiveConvINS1_46MainloopSm90TmaGmmaWarpSpecializedImplicitGemmILS5_1ELi18ELi3EN4cute5tupleIJNSA_1CILi1EEESD_SD_EEENS1_36KernelImplicitTmaWarpSpecializedSm90ELi1EEENSB_IJNSC_ILi64EEENSC_ILi128EEENSB_IJNSC_ILi32EEEEEEEEENS_10bfloat16_tESM_NSA_8TiledMMAINSA_8MMA_AtomIJNSA_4SM904GMMA28MMA_64x128x16_F32BF16BF16_SSILNSQ_5MajorE0ELSS_1ELNSQ_7ScaleInE1ELST_1EEEEEENSA_6LayoutISE_NSB_IJNSC_ILi0EEESX_SX_EEEEENSB_IJNSA_10UnderscoreES10_S10_EEEEENS7_6detail26Sm90ImplicitGemmTileTraitsINSA_20SM90_TMA_LOAD_IM2COLENSA_14ComposedLayoutINSA_7SwizzleILi2ELi4ELi3EEENSA_18smem_ptr_flag_bitsILi16EEENSW_INSB_IJNSB_IJNSC_ILi8EEES1B_EEENSB_IJSJ_SD_EEENSB_IJSD_NSC_ILi18EEEEEEEEENSB_IJNSB_IJSJ_NSC_ILi256EEEEEENSB_IJSD_SX_EEENSB_IJSX_NSC_ILi2048EEEEEEEEEEEEEvEENS14_INSA_13SM90_TMA_LOADENS16_INS17_ILi3ELi4ELi3EEES1A_NSW_INSB_IJNSB_IJSH_NSC_ILi2EEEEEENSB_IJS1B_NSC_ILi4EEEEEES1F_EEENSB_IJNSB_IJSD_S1K_EEENSB_IJSH_NSC_ILi512EEEEEENSB_IJSX_NSC_ILi4096EEEEEEEEEEEEEvEEEENS_8epilogue10collective6detail29Sm90TmaWarpSpecializedAdapterINS28_15DefaultEpilogueISM_NSB_IJNSB_IJllllEEESD_SX_EEES2D_NS27_6thread17LinearCombinationISM_Li1EffLNS2E_9ScaleType4KindE0ELNS_15FloatRoundStyleE2ESM_EENS_4gemm15EpilogueDefaultEEEEEvvEEEEvNT_6ParamsE --------------------------
	.section	.nv.info._ZN7cutlass13device_kernelINS_4conv6kernel13ConvUniversalINS1_16ConvProblemShapeILNS1_8OperatorE1ELi3EEENS1_10collective14CollectiveConvINS1_46MainloopSm90TmaGmmaWarpSpecializedImplicitGemmILS5_1ELi18ELi3EN4cute5tupleIJNSA_1CILi1EEESD_SD_EEENS1_36KernelImplicitTmaWarpSpecializedSm90ELi1EEENSB_IJNSC_ILi64EEENSC_ILi128EEENSB_IJNSC_ILi32EEEEEEEEENS_10bfloat16_tESM_NSA_8TiledMMAINSA_8MMA_AtomIJNSA_4SM904GMMA28MMA_64x128x16_F32BF16BF16_SSILNSQ_5MajorE0ELSS_1ELNSQ_7ScaleInE1ELST_1EEEEEENSA_6LayoutISE_NSB_IJNSC_ILi0EEESX_SX_EEEEENSB_IJNSA_10UnderscoreES10_S10_EEEEENS7_6detail26Sm90ImplicitGemmTileTraitsINSA_20SM90_TMA_LOAD_IM2COLENSA_14ComposedLayoutINSA_7SwizzleILi2ELi4ELi3EEENSA_18smem_ptr_flag_bitsILi16EEENSW_INSB_IJNSB_IJNSC_ILi8EEES1B_EEENSB_IJSJ_SD_EEENSB_IJSD_NSC_ILi18EEEEEEEEENSB_IJNSB_IJSJ_NSC_ILi256EEEEEENSB_IJSD_SX_EEENSB_IJSX_NSC_ILi2048EEEEEEEEEEEEEvEENS14_INSA_13SM90_TMA_LOADENS16_INS17_ILi3ELi4ELi3EEES1A_NSW_INSB_IJNSB_IJSH_NSC_ILi2EEEEEENSB_IJS1B_NSC_ILi4EEEEEES1F_EEENSB_IJNSB_IJSD_S1K_EEENSB_IJSH_NSC_ILi512EEEEEENSB_IJSX_NSC_ILi4096EEEEEEEEEEEEEvEEEENS_8epilogue10collective6detail29Sm90TmaWarpSpecializedAdapterINS28_15DefaultEpilogueISM_NSB_IJNSB_IJllllEEESD_SX_EEES2D_NS27_6thread17LinearCombinationISM_Li1EffLNS2E_9ScaleType4KindE0ELNS_15FloatRoundStyleE2ESM_EENS_4gemm15EpilogueDefaultEEEEEvvEEEEvNT_6ParamsE,"",@"SHT_CUDA_INFO"
	.sectionflags	@""
	.align	4


	//----- nvinfo : EIATTR_CUDA_API_VERSION
	.align		4
        /*0000*/ 	.byte	0x04, 0x37
        /*0002*/ 	.short	(.L_18 - .L_17)
.L_17:
        /*0004*/ 	.word	0x00000082


	//----- nvinfo : EIATTR_KPARAM_INFO
	.align		4
.L_18:
        /*0008*/ 	.byte	0x04, 0x17
        /*000a*/ 	.short	(.L_20 - .L_19)
.L_19:
        /*000c*/ 	.word	0x00000000
        /*0010*/ 	.short	0x0000
        /*0012*/ 	.short	0x0070
        /*0014*/ 	.byte	0x00, 0xf0, 0x01, 0x10


	//----- nvinfo : EIATTR_SPARSE_MMA_MASK
	.align		4
.L_20:
        /*0018*/ 	.byte	0x03, 0x50
        /*001a*/ 	.short	0x0000


	//----- nvinfo : EIATTR_MAXREG_COUNT
	.align		4
        /*001c*/ 	.byte	0x03, 0x1b
        /*001e*/ 	.short	0x00ff


	//----- nvinfo : EIATTR_NUM_BARRIERS
	.align		4
        /*0020*/ 	.byte	0x02, 0x4c
        /*0022*/ 	.byte	0x01
	.zero		1


	//----- nvinfo : EIATTR_MERCURY_ISA_VERSION
	.align		4
        /*0024*/ 	.byte	0x03, 0x5f
        /*0026*/ 	.short	0x0101


	//----- nvinfo : EIATTR_COOP_GROUP_MASK_REGIDS
	.align		4
        /*0028*/ 	.byte	0x04, 0x29
        /*002a*/ 	.short	(.L_22 - .L_21)


	//   ....[0]....
.L_21:
        /*002c*/ 	.word	0xffffffff


	//   ....[1]....
        /*0030*/ 	.word	0xffffffff


	//   ....[2]....
        /*0034*/ 	.word	0xffffffff


	//----- nvinfo : EIATTR_COOP_GROUP_INSTR_OFFSETS
	.align		4
.L_22:
        /*0038*/ 	.byte	0x04, 0x28
        /*003a*/ 	.short	(.L_24 - .L_23)


	//   ....[0]....
.L_23:
        /*003c*/ 	.word	0x00000060


	//   ....[1]....
        /*0040*/ 	.word	0x00000070


	//   ....[2]....
        /*0044*/ 	.word	0x00000130


	//----- nvinfo : EIATTR_MBARRIER_INSTR_OFFSETS
	.align		4
.L_24:
        /*0048*/ 	.byte	0x04, 0x39
        /*004a*/ 	.short	(.L_26 - .L_25)


	//   ....[0]....
.L_25:
        /*004c*/ 	.word	0x00000270
        /*0050*/ 	.word	0x000000ff
        /*0054*/ 	.word	0x00036000
        /*0058*/ 	.short	0x0100
        /*005a*/ 	.byte	0x08
	.zero		1


	//   ....[1]....
        /*005c*/ 	.word	0x00000280
        /*0060*/ 	.word	0x000000ff
        /*0064*/ 	.word	0x00036090
        /*0068*/ 	.short	0x0100
        /*006a*/ 	.byte	0x08
	.zero		1


	//   ....[2]....
        /*006c*/ 	.word	0x00000290
        /*0070*/ 	.word	0x000000ff
        /*0074*/ 	.word	0x00036008
        /*0078*/ 	.short	0x0100
        /*007a*/ 	.byte	0x08
	.zero		1


	//   ....[3]....
        /*007c*/ 	.word	0x000002a0
        /*0080*/ 	.word	0x000000ff
        /*0084*/ 	.word	0x00036098
        /*0088*/ 	.short	0x0100
        /*008a*/ 	.byte	0x08
	.zero		1


	//   ....[4]....
        /*008c*/ 	.word	0x000002b0
        /*0090*/ 	.word	0x000000ff
        /*0094*/ 	.word	0x00036010
        /*0098*/ 	.short	0x0100
        /*009a*/ 	.byte	0x08
	.zero		1


	//   ....[5]....
        /*009c*/ 	.word	0x000002c0
        /*00a0*/ 	.word	0x000000ff
        /*00a4*/ 	.word	0x000360a0
        /*00a8*/ 	.short	0x0100
        /*00aa*/ 	.byte	0x08
	.zero		1


	//   ....[6]....
        /*00ac*/ 	.word	0x000002d0
        /*00b0*/ 	.word	0x000000ff
        /*00b4*/ 	.word	0x00036018
        /*00b8*/ 	.short	0x0100
        /*00ba*/ 	.byte	0x08
	.zero		1


	//   ....[7]....
        /*00bc*/ 	.word	0x000002e0
        /*00c0*/ 	.word	0x000000ff
        /*00c4*/ 	.word	0x000360a8
        /*00c8*/ 	.short	0x0100
        /*00ca*/ 	.byte	0x08
	.zero		1


	//   ....[8]....
        /*00cc*/ 	.word	0x000002f0
        /*00d0*/ 	.word	0x000000ff
        /*00d4*/ 	.word	0x00036020
        /*00d8*/ 	.short	0x0100
        /*00da*/ 	.byte	0x08
	.zero		1


	//   ....[9]....
        /*00dc*/ 	.word	0x00000300
        /*00e0*/ 	.word	0x000000ff
        /*00e4*/ 	.word	0x000360b0
        /*00e8*/ 	.short	0x0100
        /*00ea*/ 	.byte	0x08
	.zero		1


	//   ....[10]....
        /*00ec*/ 	.word	0x00000310
        /*00f0*/ 	.word	0x000000ff
        /*00f4*/ 	.word	0x00036028
        /*00f8*/ 	.short	0x0100
        /*00fa*/ 	.byte	0x08
	.zero		1


	//   ....[11]....
        /*00fc*/ 	.word	0x00000320
        /*0100*/ 	.word	0x000000ff
        /*0104*/ 	.word	0x000360b8
        /*0108*/ 	.short	0x0100
        /*010a*/ 	.byte	0x08
	.zero		1


	//   ....[12]....
        /*010c*/ 	.word	0x00000330
        /*0110*/ 	.word	0x000000ff
        /*0114*/ 	.word	0x00036030
        /*0118*/ 	.short	0x0100
        /*011a*/ 	.byte	0x08
	.zero		1


	//   ....[13]....
        /*011c*/ 	.word	0x00000340
        /*0120*/ 	.word	0x000000ff
        /*0124*/ 	.word	0x000360c0
        /*0128*/ 	.short	0x0100
        /*012a*/ 	.byte	0x08
	.zero		1


	//   ....[14]....
        /*012c*/ 	.word	0x00000350
        /*0130*/ 	.word	0x000000ff
        /*0134*/ 	.word	0x00036038
        /*0138*/ 	.short	0x0100
        /*013a*/ 	.byte	0x08
	.zero		1


	//   ....[15]....
        /*013c*/ 	.word	0x00000360
        /*0140*/ 	.word	0x000000ff
        /*0144*/ 	.word	0x000360c8
        /*0148*/ 	.short	0x0100
        /*014a*/ 	.byte	0x08
	.zero		1


	//   ....[16]....
        /*014c*/ 	.word	0x00000370
        /*0150*/ 	.word	0x000000ff
        /*0154*/ 	.word	0x00036040
        /*0158*/ 	.short	0x0100
        /*015a*/ 	.byte	0x08
	.zero		1


	//   ....[17]....
        /*015c*/ 	.word	0x00000380
        /*0160*/ 	.word	0x000000ff
        /*0164*/ 	.word	0x000360d0
        /*0168*/ 	.short	0x0100
        /*016a*/ 	.byte	0x08
	.zero		1


	//   ....[18]....
        /*016c*/ 	.word	0x00000390
        /*0170*/ 	.word	0x000000ff
        /*0174*/ 	.word	0x00036048
        /*0178*/ 	.short	0x0100
        /*017a*/ 	.byte	0x08
	.zero		1


	//   ....[19]....
        /*017c*/ 	.word	0x000003a0
        /*0180*/ 	.word	0x000000ff
        /*0184*/ 	.word	0x000360d8
        /*0188*/ 	.short	0x0100
        /*018a*/ 	.byte	0x08
	.zero		1


	//   ....[20]....
        /*018c*/ 	.word	0x000003b0
        /*0190*/ 	.word	0x000000ff
        /*0194*/ 	.word	0x00036050
        /*0198*/ 	.short	0x0100
        /*019a*/ 	.byte	0x08
	.zero		1


	//   ....[21]....
        /*019c*/ 	.word	0x000003c0
        /*01a0*/ 	.word	0x000000ff
        /*01a4*/ 	.word	0x000360e0
        /*01a8*/ 	.short	0x0100
        /*01aa*/ 	.byte	0x08
	.zero		1


	//   ....[22]....
        /*01ac*/ 	.word	0x000003d0
        /*01b0*/ 	.word	0x000000ff
        /*01b4*/ 	.word	0x00036058
        /*01b8*/ 	.short	0x0100
        /*01ba*/ 	.byte	0x08
	.zero		1


	//   ....[23]....
        /*01bc*/ 	.word	0x000003e0
        /*01c0*/ 	.word	0x000000ff
        /*01c4*/ 	.word	0x000360e8
        /*01c8*/ 	.short	0x0100
        /*01ca*/ 	.byte	0x08
	.zero		1


	//   ....[24]....
        /*01cc*/ 	.word	0x000003f0
        /*01d0*/ 	.word	0x000000ff
        /*01d4*/ 	.word	0x00036060
        /*01d8*/ 	.short	0x0100
        /*01da*/ 	.byte	0x08
	.zero		1


	//   ....[25]....
        /*01dc*/ 	.word	0x00000400
        /*01e0*/ 	.word	0x000000ff
        /*01e4*/ 	.word	0x000360f0
        /*01e8*/ 	.short	0x0100
        /*01ea*/ 	.byte	0x08
	.zero		1


	//   ....[26]....
        /*01ec*/ 	.word	0x00000410
        /*01f0*/ 	.word	0x000000ff
        /*01f4*/ 	.word	0x00036068
        /*01f8*/ 	.short	0x0100
        /*01fa*/ 	.byte	0x08
	.zero		1


	//   ....[27]....
        /*01fc*/ 	.word	0x00000420
        /*0200*/ 	.word	0x000000ff
        /*0204*/ 	.word	0x000360f8
        /*0208*/ 	.short	0x0100
        /*020a*/ 	.byte	0x08
	.zero		1


	//   ....[28]....
        /*020c*/ 	.word	0x00000430
        /*0210*/ 	.word	0x000000ff
        /*0214*/ 	.word	0x00036070
        /*0218*/ 	.short	0x0100
        /*021a*/ 	.byte	0x08
	.zero		1


	//   ....[29]....
        /*021c*/ 	.word	0x00000440
        /*0220*/ 	.word	0x000000ff
        /*0224*/ 	.word	0x00036100
        /*0228*/ 	.short	0x0100
        /*022a*/ 	.byte	0x08
	.zero		1


	//   ....[30]....
        /*022c*/ 	.word	0x00000450
        /*0230*/ 	.word	0x000000ff
        /*0234*/ 	.word	0x00036078
        /*0238*/ 	.short	0x0100
        /*023a*/ 	.byte	0x08
	.zero		1


	//   ....[31]....
        /*023c*/ 	.word	0x00000460
        /*0240*/ 	.word	0x000000ff
        /*0244*/ 	.word	0x00036108
        /*0248*/ 	.short	0x0100
        /*024a*/ 	.byte	0x08
	.zero		1


	//   ....[32]....
        /*024c*/ 	.word	0x00000470
        /*0250*/ 	.word	0x000000ff
        /*0254*/ 	.word	0x00036080
        /*0258*/ 	.short	0x0100
        /*025a*/ 	.byte	0x08
	.zero		1


	//   ....[33]....
        /*025c*/ 	.word	0x00000480
        /*0260*/ 	.word	0x000000ff
        /*0264*/ 	.word	0x00036110
        /*0268*/ 	.short	0x0100
        /*026a*/ 	.byte	0x08
	.zero		1


	//   ....[34]....
        /*026c*/ 	.word	0x00000490
        /*0270*/ 	.word	0x000000ff
        /*0274*/ 	.word	0x00036088
        /*0278*/ 	.short	0x0100
        /*027a*/ 	.byte	0x08
	.zero		1


	//   ....[35]....
        /*027c*/ 	.word	0x000004a0
        /*0280*/ 	.word	0x000000ff
        /*0284*/ 	.word	0x00036118
        /*0288*/ 	.short	0x0100
        /*028a*/ 	.byte	0x08
	.zero		1


	//   ....[36]....
        /*028c*/ 	.word	0x00000b70
        /*0290*/ 	.word	0x00000006
        /*0294*/ 	.word	0x00036000
        /*0298*/ 	.short	0x010a
        /*029a*/ 	.byte	0x3f
	.zero		1


	//   ....[37]....
        /*029c*/ 	.word	0x00000e50
        /*02a0*/ 	.word	0x00000008
        /*02a4*/ 	.word	0x00036000
        /*02a8*/ 	.short	0x010a
        /*02aa*/ 	.byte	0x3f
	.zero		1


	//   ....[38]....
        /*02ac*/ 	.word	0x00000fb0
        /*02b0*/ 	.word	0x000000ff
        /*02b4*/ 	.word	0x00000000
        /*02b8*/ 	.short	0x0101
        /*02ba*/ 	.byte	0x06
	.zero		1


	//   ....[39]....
        /*02bc*/ 	.word	0x000011b0
        /*02c0*/ 	.word	0x00000006
        /*02c4*/ 	.word	0x00000000
        /*02c8*/ 	.short	0x0101
        /*02ca*/ 	.byte	0x3f
	.zero		1


	//   ....[40]....
        /*02cc*/ 	.word	0x00005d50
        /*02d0*/ 	.word	0x0000000b
        /*02d4*/ 	.word	0x00036090
        /*02d8*/ 	.short	0x010a
        /*02da*/ 	.byte	0x3f
	.zero		1


	//   ....[41]....
        /*02dc*/ 	.word	0x000065c0
        /*02e0*/ 	.word	0x00000002
        /*02e4*/ 	.word	0x00000000
        /*02e8*/ 	.short	0x010a
        /*02ea*/ 	.byte	0x3f
	.zero		1


	//   ....[42]....
        /*02ec*/ 	.word	0x00006670
        /*02f0*/ 	.word	0x00000002
        /*02f4*/ 	.word	0x00000000
        /*02f8*/ 	.short	0x010a
        /*02fa*/ 	.byte	0x3f
	.zero		1


	//   ....[43]....
        /*02fc*/ 	.word	0x00006720
        /*0300*/ 	.word	0x00000002
        /*0304*/ 	.word	0x00000000
        /*0308*/ 	.short	0x010a
        /*030a*/ 	.byte	0x3f
	.zero		1


	//   ....[44]....
        /*030c*/ 	.word	0x000067d0
        /*0310*/ 	.word	0x00000002
        /*0314*/ 	.word	0x00000000
        /*0318*/ 	.short	0x010a
        /*031a*/ 	.byte	0x3f
	.zero		1


	//   ....[45]....
        /*031c*/ 	.word	0x00006880
        /*0320*/ 	.word	0x00000002
        /*0324*/ 	.word	0x00000000
        /*0328*/ 	.short	0x010a
        /*032a*/ 	.byte	0x3f
	.zero		1


	//   ....[46]....
        /*032c*/ 	.word	0x00006930
        /*0330*/ 	.word	0x00000002
        /*0334*/ 	.word	0x00000000
        /*0338*/ 	.short	0x010a
        /*033a*/ 	.byte	0x3f
	.zero		1


	//   ....[47]....
        /*033c*/ 	.word	0x000069e0
        /*0340*/ 	.word	0x00000002
        /*0344*/ 	.word	0x00000000
        /*0348*/ 	.short	0x010a
        /*034a*/ 	.byte	0x3f
	.zero		1


	//   ....[48]....
        /*034c*/ 	.word	0x00006a90
        /*0350*/ 	.word	0x00000002
        /*0354*/ 	.word	0x00000000
        /*0358*/ 	.short	0x010a
        /*035a*/ 	.byte	0x3f
	.zero		1


	//   ....[49]....
        /*035c*/ 	.word	0x00006b40
        /*0360*/ 	.word	0x00000002
        /*0364*/ 	.word	0x00000000
        /*0368*/ 	.short	0x010a
        /*036a*/ 	.byte	0x3f
	.zero		1


	//   ....[50]....
        /*036c*/ 	.word	0x00006bf0
        /*0370*/ 	.word	0x00000002
        /*0374*/ 	.word	0x00000000
        /*0378*/ 	.short	0x010a
        /*037a*/ 	.byte	0x3f
	.zero		1


	//   ....[51]....
        /*037c*/ 	.word	0x00006ca0
        /*0380*/ 	.word	0x00000002
        /*0384*/ 	.word	0x00000000
        /*0388*/ 	.short	0x010a
        /*038a*/ 	.byte	0x3f
	.zero		1


	//   ....[52]....
        /*038c*/ 	.word	0x00006d50
        /*0390*/ 	.word	0x00000002
        /*0394*/ 	.word	0x00000000
        /*0398*/ 	.short	0x010a
        /*039a*/ 	.byte	0x3f
	.zero		1


	//   ....[53]....
        /*039c*/ 	.word	0x00006e00
        /*03a0*/ 	.word	0x00000002
        /*03a4*/ 	.word	0x00000000
        /*03a8*/ 	.short	0x010a
        /*03aa*/ 	.byte	0x3f
	.zero		1


	//   ....[54]....
        /*03ac*/ 	.word	0x00006eb0
        /*03b0*/ 	.word	0x00000002
        /*03b4*/ 	.word	0x00000000
        /*03b8*/ 	.short	0x010a
        /*03ba*/ 	.byte	0x3f
	.zero		1


	//   ....[55]....
        /*03bc*/ 	.word	0x00006f60
        /*03c0*/ 	.word	0x00000002
        /*03c4*/ 	.word	0x00000000
        /*03c8*/ 	.short	0x010a
        /*03ca*/ 	.byte	0x3f
	.zero		1


	//   ....[56]....
        /*03cc*/ 	.word	0x00007010
        /*03d0*/ 	.word	0x00000002
        /*03d4*/ 	.word	0x00000000
        /*03d8*/ 	.short	0x010a
        /*03da*/ 	.byte	0x3f
	.zero		1


	//   ....[57]....
        /*03dc*/ 	.word	0x000070c0
        /*03e0*/ 	.word	0x00000002
        /*03e4*/ 	.word	0x00000000
        /*03e8*/ 	.short	0x010a
        /*03ea*/ 	.byte	0x3f
	.zero		1


	//   ....[58]....
        /*03ec*/ 	.word	0x00007170
        /*03f0*/ 	.word	0x00000003
        /*03f4*/ 	.word	0x00000000
        /*03f8*/ 	.short	0x010a
        /*03fa*/ 	.byte	0x3f
	.zero		1


	//----- nvinfo : EIATTR_NUM_MBARRIERS
	.align		4
.L_26:
        /*03fc*/ 	.byte	0x03, 0x38
        /*03fe*/ 	.short	0x0024


	//----- nvinfo : EIATTR_EXIT_INSTR_OFFSETS
	.align		4
        /*0400*/ 	.byte	0x04, 0x1c
        /*0402*/ 	.short	(.L_28 - .L_27)


	//   ....[0]....
.L_27:
        /*0404*/ 	.word	0x000008a0


	//   ....[1]....
        /*0408*/ 	.word	0x00001300


	//   ....[2]....
        /*040c*/ 	.word	0x00004460


	//   ....[3]....
        /*0410*/ 	.word	0x00004490


	//   ....[4]....
        /*0414*/ 	.word	0x00005b00


	//   ....[5]....
        /*0418*/ 	.word	0x00005b30


	//   ....[6]....
        /*041c*/ 	.word	0x00005b50


	//   ....[7]....
        /*0420*/ 	.word	0x000064b0


	//   ....[8]....
        /*0424*/ 	.word	0x000071a0


	//----- nvinfo : EIATTR_MAX_THREADS
	.align		4
.L_28:
        /*0428*/ 	.byte	0x04, 0x05
        /*042a*/ 	.short	(.L_30 - .L_29)
.L_29:
        /*042c*/ 	.word	0x00000100
        /*0430*/ 	.word	0x00000001
        /*0434*/ 	.word	0x00000001


	//----- nvinfo : EIATTR_CRS_STACK_SIZE
	.align		4
.L_30:
        /*0438*/ 	.byte	0x04, 0x1e
        /*043a*/ 	.short	(.L_32 - .L_31)
.L_31:
        /*043c*/ 	.word	0x00000000


	//----- nvinfo : EIATTR_CBANK_PARAM_SIZE
	.align		4
.L_32:
        /*0440*/ 	.byte	0x03, 0x19
        /*0442*/ 	.short	0x0470


	//----- nvinfo : EIATTR_PARAM_CBANK
	.align		4
        /*0444*/ 	.byte	0x04, 0x0a
        /*0446*/ 	.short	(.L_34 - .L_33)
	.align		4
.L_33:
        /*0448*/ 	.word	index@(.nv.constant0._ZN7cutlass13device_kernelINS_4conv6kernel13ConvUniversalINS1_16ConvProblemShapeILNS1_8OperatorE1ELi3EEENS1_10collective14CollectiveConvINS1_46MainloopSm90TmaGmmaWarpSpecializedImplicitGemmILS5_1ELi18ELi3EN4cute5tupleIJNSA_1CILi1EEESD_SD_EEENS1_36KernelImplicitTmaWarpSpecializedSm90ELi1EEENSB_IJNSC_ILi64EEENSC_ILi128EEENSB_IJNSC_ILi32EEEEEEEEENS_10bfloat16_tESM_NSA_8TiledMMAINSA_8MMA_AtomIJNSA_4SM904GMMA28MMA_64x128x16_F32BF16BF16_SSILNSQ_5MajorE0ELSS_1ELNSQ_7ScaleInE1ELST_1EEEEEENSA_6LayoutISE_NSB_IJNSC_ILi0EEESX_SX_EEEEENSB_IJNSA_10UnderscoreES10_S10_EEEEENS7_6detail26Sm90ImplicitGemmTileTraitsINSA_20SM90_TMA_LOAD_IM2COLENSA_14ComposedLayoutINSA_7SwizzleILi2ELi4ELi3EEENSA_18smem_ptr_flag_bitsILi16EEENSW_INSB_IJNSB_IJNSC_ILi8EEES1B_EEENSB_IJSJ_SD_EEENSB_IJSD_NSC_ILi18EEEEEEEEENSB_IJNSB_IJSJ_NSC_ILi256EEEEEENSB_IJSD_SX_EEENSB_IJSX_NSC_ILi2048EEEEEEEEEEEEEvEENS14_INSA_13SM90_TMA_LOADENS16_INS17_ILi3ELi4ELi3EEES1A_NSW_INSB_IJNSB_IJSH_NSC_ILi2EEEEEENSB_IJS1B_NSC_ILi4EEEEEES1F_EEENSB_IJNSB_IJSD_S1K_EEENSB_IJSH_NSC_ILi512EEEEEENSB_IJSX_NSC_ILi4096EEEEEEEEEEEEEvEEEENS_8epilogue10collective6detail29Sm90TmaWarpSpecializedAdapterINS28_15DefaultEpilogueISM_NSB_IJNSB_IJllllEEESD_SX_EEES2D_NS27_6thread17LinearCombinationISM_Li1EffLNS2E_9ScaleType4KindE0ELNS_15FloatRoundStyleE2ESM_EENS_4gemm15EpilogueDefaultEEEEEvvEEEEvNT_6ParamsE)
        /*044c*/ 	.short	0x0210
        /*044e*/ 	.short	0x0470


	//----- nvinfo : EIATTR_SW_WAR
	.align		4
.L_34:
        /*0450*/ 	.byte	0x04, 0x36
        /*0452*/ 	.short	(.L_36 - .L_35)
.L_35:
        /*0454*/ 	.word	0x00000008
.L_36:


//--------------------- .nv.callgraph             --------------------------
	.section	.nv.callgraph,"",@"SHT_CUDA_CALLGRAPH"
	.align	4
	.sectionentsize	8
	.align		4
        /*0000*/ 	.word	0x00000000
	.align		4
        /*0004*/ 	.word	0xffffffff
	.align		4
        /*0008*/ 	.word	0x00000000
	.align		4
        /*000c*/ 	.word	0xfffffffe
	.align		4
        /*0010*/ 	.word	0x00000000
	.align		4
        /*0014*/ 	.word	0xfffffffd
	.align		4
        /*0018*/ 	.word	0x00000000
	.align		4
        /*001c*/ 	.word	0xfffffffc


//--------------------- .nv.constant4             --------------------------
	.section	.nv.constant4,"a",@progbits
	.align	8
	.align		8
.nv.constant4:
        /*0000*/ 	.dword	_ZN39_INTERNAL_0bdf5cd2_4_k_cu_ee4f967d_26174cuda3std3__45__cpo5beginE
	.align		8
        /*0008*/ 	.dword	_ZN39_INTERNAL_0bdf5cd2_4_k_cu_ee4f967d_26174cuda3std3__45__cpo3endE
	.align		8
        /*0010*/ 	.dword	_ZN39_INTERNAL_0bdf5cd2_4_k_cu_ee4f967d_26174cuda3std3__45__cpo6cbeginE
	.align		8
        /*0018*/ 	.dword	_ZN39_INTERNAL_0bdf5cd2_4_k_cu_ee4f967d_26174cuda3std3__45__cpo4cendE
	.align		8
        /*0020*/ 	.dword	_ZN39_INTERNAL_0bdf5cd2_4_k_cu_ee4f967d_26174cuda3std3__441_GLOBAL__N__0bdf5cd2_4_k_cu_ee4f967d_26176ignoreE
	.align		8
        /*0028*/ 	.dword	_ZN39_INTERNAL_0bdf5cd2_4_k_cu_ee4f967d_26174cuda3std3__419piecewise_constructE
	.align		8
        /*0030*/ 	.dword	_ZN39_INTERNAL_0bdf5cd2_4_k_cu_ee4f967d_26174cuda3std3__48in_placeE
	.align		8
        /*0038*/ 	.dword	_ZN39_INTERNAL_0bdf5cd2_4_k_cu_ee4f967d_26174cuda3std6ranges3__45__cpo4swapE
	.align		8
        /*0040*/ 	.dword	_ZN39_INTERNAL_0bdf5cd2_4_k_cu_ee4f967d_26174cuda3std6ranges3__45__cpo9iter_moveE
	.align		8
        /*0048*/ 	.dword	_ZN39_INTERNAL_0bdf5cd2_4_k_cu_ee4f967d_26174cute7productE
	.align		8
        /*0050*/ 	.dword	_ZN39_INTERNAL_0bdf5cd2_4_k_cu_ee4f967d_26174cute1_E


//--------------------- .text._ZN7cutlass13device_kernelINS_4conv6kernel13ConvUniversalINS1_16ConvProblemShapeILNS1_8OperatorE1ELi3EEENS1_10collective14CollectiveConvINS1_46MainloopSm90TmaGmmaWarpSpecializedImplicitGemmILS5_1ELi18ELi3EN4cute5tupleIJNSA_1CILi1EEESD_SD_EEENS1_36KernelImplicitTmaWarpSpecializedSm90ELi1EEENSB_IJNSC_ILi64EEENSC_ILi128EEENSB_IJNSC_ILi32EEEEEEEEENS_10bfloat16_tESM_NSA_8TiledMMAINSA_8MMA_AtomIJNSA_4SM904GMMA28MMA_64x128x16_F32BF16BF16_SSILNSQ_5MajorE0ELSS_1ELNSQ_7ScaleInE1ELST_1EEEEEENSA_6LayoutISE_NSB_IJNSC_ILi0EEESX_SX_EEEEENSB_IJNSA_10UnderscoreES10_S10_EEEEENS7_6detail26Sm90ImplicitGemmTileTraitsINSA_20SM90_TMA_LOAD_IM2COLENSA_14ComposedLayoutINSA_7SwizzleILi2ELi4ELi3EEENSA_18smem_ptr_flag_bitsILi16EEENSW_INSB_IJNSB_IJNSC_ILi8EEES1B_EEENSB_IJSJ_SD_EEENSB_IJSD_NSC_ILi18EEEEEEEEENSB_IJNSB_IJSJ_NSC_ILi256EEEEEENSB_IJSD_SX_EEENSB_IJSX_NSC_ILi2048EEEEEEEEEEEEEvEENS14_INSA_13SM90_TMA_LOADENS16_INS17_ILi3ELi4ELi3EEES1A_NSW_INSB_IJNSB_IJSH_NSC_ILi2EEEEEENSB_IJS1B_NSC_ILi4EEEEEES1F_EEENSB_IJNSB_IJSD_S1K_EEENSB_IJSH_NSC_ILi512EEEEEENSB_IJSX_NSC_ILi4096EEEEEEEEEEEEEvEEEENS_8epilogue10collective6detail29Sm90TmaWarpSpecializedAdapterINS28_15DefaultEpilogueISM_NSB_IJNSB_IJllllEEESD_SX_EEES2D_NS27_6thread17LinearCombinationISM_Li1EffLNS2E_9ScaleType4KindE0ELNS_15FloatRoundStyleE2ESM_EENS_4gemm15EpilogueDefaultEEEEEvvEEEEvNT_6ParamsE --------------------------
	.section	.text._ZN7cutlass13device_kernelINS_4conv6kernel13ConvUniversalINS1_16ConvProblemShapeILNS1_8OperatorE1ELi3EEENS1_10collective14CollectiveConvINS1_46MainloopSm90TmaGmmaWarpSpecializedImplicitGemmILS5_1ELi18ELi3EN4cute5tupleIJNSA_1CILi1EEESD_SD_EEENS1_36KernelImplicitTmaWarpSpecializedSm90ELi1EEENSB_IJNSC_ILi64EEENSC_ILi128EEENSB_IJNSC_ILi32EEEEEEEEENS_10bfloat16_tESM_NSA_8TiledMMAINSA_8MMA_AtomIJNSA_4SM904GMMA28MMA_64x128x16_F32BF16BF16_SSILNSQ_5MajorE0ELSS_1ELNSQ_7ScaleInE1ELST_1EEEEEENSA_6LayoutISE_NSB_IJNSC_ILi0EEESX_SX_EEEEENSB_IJNSA_10UnderscoreES10_S10_EEEEENS7_6detail26Sm90ImplicitGemmTileTraitsINSA_20SM90_TMA_LOAD_IM2COLENSA_14ComposedLayoutINSA_7SwizzleILi2ELi4ELi3EEENSA_18smem_ptr_flag_bitsILi16EEENSW_INSB_IJNSB_IJNSC_ILi8EEES1B_EEENSB_IJSJ_SD_EEENSB_IJSD_NSC_ILi18EEEEEEEEENSB_IJNSB_IJSJ_NSC_ILi256EEEEEENSB_IJSD_SX_EEENSB_IJSX_NSC_ILi2048EEEEEEEEEEEEEvEENS14_INSA_13SM90_TMA_LOADENS16_INS17_ILi3ELi4ELi3EEES1A_NSW_INSB_IJNSB_IJSH_NSC_ILi2EEEEEENSB_IJS1B_NSC_ILi4EEEEEES1F_EEENSB_IJNSB_IJSD_S1K_EEENSB_IJSH_NSC_ILi512EEEEEENSB_IJSX_NSC_ILi4096EEEEEEEEEEEEEvEEEENS_8epilogue10collective6detail29Sm90TmaWarpSpecializedAdapterINS28_15DefaultEpilogueISM_NSB_IJNSB_IJllllEEESD_SX_EEES2D_NS27_6thread17LinearCombinationISM_Li1EffLNS2E_9ScaleType4KindE0ELNS_15FloatRoundStyleE2ESM_EENS_4gemm15EpilogueDefaultEEEEEvvEEEEvNT_6ParamsE,"ax",@progbits
	.align	128
.text._ZN7cutlass13device_kernelINS_4conv6kernel13ConvUniversalINS1_16ConvProblemShapeILNS1_8OperatorE1ELi3EEENS1_10collective14CollectiveConvINS1_46MainloopSm90TmaGmmaWarpSpecializedImplicitGemmILS5_1ELi18ELi3EN4cute5tupleIJNSA_1CILi1EEESD_SD_EEENS1_36KernelImplicitTmaWarpSpecializedSm90ELi1EEENSB_IJNSC_ILi64EEENSC_ILi128EEENSB_IJNSC_ILi32EEEEEEEEENS_10bfloat16_tESM_NSA_8TiledMMAINSA_8MMA_AtomIJNSA_4SM904GMMA28MMA_64x128x16_F32BF16BF16_SSILNSQ_5MajorE0ELSS_1ELNSQ_7ScaleInE1ELST_1EEEEEENSA_6LayoutISE_NSB_IJNSC_ILi0EEESX_SX_EEEEENSB_IJNSA_10UnderscoreES10_S10_EEEEENS7_6detail26Sm90ImplicitGemmTileTraitsINSA_20SM90_TMA_LOAD_IM2COLENSA_14ComposedLayoutINSA_7SwizzleILi2ELi4ELi3EEENSA_18smem_ptr_flag_bitsILi16EEENSW_INSB_IJNSB_IJNSC_ILi8EEES1B_EEENSB_IJSJ_SD_EEENSB_IJSD_NSC_ILi18EEEEEEEEENSB_IJNSB_IJSJ_NSC_ILi256EEEEEENSB_IJSD_SX_EEENSB_IJSX_NSC_ILi2048EEEEEEEEEEEEEvEENS14_INSA_13SM90_TMA_LOADENS16_INS17_ILi3ELi4ELi3EEES1A_NSW_INSB_IJNSB_IJSH_NSC_ILi2EEEEEENSB_IJS1B_NSC_ILi4EEEEEES1F_EEENSB_IJNSB_IJSD_S1K_EEENSB_IJSH_NSC_ILi512EEEEEENSB_IJSX_NSC_ILi4096EEEEEEEEEEEEEvEEEENS_8epilogue10collective6detail29Sm90TmaWarpSpecializedAdapterINS28_15DefaultEpilogueISM_NSB_IJNSB_IJllllEEESD_SX_EEES2D_NS27_6thread17LinearCombinationISM_Li1EffLNS2E_9ScaleType4KindE0ELNS_15FloatRoundStyleE2ESM_EENS_4gemm15EpilogueDefaultEEEEEvvEEEEvNT_6ParamsE:
        .type           _ZN7cutlass13device_kernelINS_4conv6kernel13ConvUniversalINS1_16ConvProblemShapeILNS1_8OperatorE1ELi3EEENS1_10collective14CollectiveConvINS1_46MainloopSm90TmaGmmaWarpSpecializedImplicitGemmILS5_1ELi18ELi3EN4cute5tupleIJNSA_1CILi1EEESD_SD_EEENS1_36KernelImplicitTmaWarpSpecializedSm90ELi1EEENSB_IJNSC_ILi64EEENSC_ILi128EEENSB_IJNSC_ILi32EEEEEEEEENS_10bfloat16_tESM_NSA_8TiledMMAINSA_8MMA_AtomIJNSA_4SM904GMMA28MMA_64x128x16_F32BF16BF16_SSILNSQ_5MajorE0ELSS_1ELNSQ_7ScaleInE1ELST_1EEEEEENSA_6LayoutISE_NSB_IJNSC_ILi0EEESX_SX_EEEEENSB_IJNSA_10UnderscoreES10_S10_EEEEENS7_6detail26Sm90ImplicitGemmTileTraitsINSA_20SM90_TMA_LOAD_IM2COLENSA_14ComposedLayoutINSA_7SwizzleILi2ELi4ELi3EEENSA_18smem_ptr_flag_bitsILi16EEENSW_INSB_IJNSB_IJNSC_ILi8EEES1B_EEENSB_IJSJ_SD_EEENSB_IJSD_NSC_ILi18EEEEEEEEENSB_IJNSB_IJSJ_NSC_ILi256EEEEEENSB_IJSD_SX_EEENSB_IJSX_NSC_ILi2048EEEEEEEEEEEEEvEENS14_INSA_13SM90_TMA_LOADENS16_INS17_ILi3ELi4ELi3EEES1A_NSW_INSB_IJNSB_IJSH_NSC_ILi2EEEEEENSB_IJS1B_NSC_ILi4EEEEEES1F_EEENSB_IJNSB_IJSD_S1K_EEENSB_IJSH_NSC_ILi512EEEEEENSB_IJSX_NSC_ILi4096EEEEEEEEEEEEEvEEEENS_8epilogue10collective6detail29Sm90TmaWarpSpecializedAdapterINS28_15DefaultEpilogueISM_NSB_IJNSB_IJllllEEESD_SX_EEES2D_NS27_6thread17LinearCombinationISM_Li1EffLNS2E_9ScaleType4KindE0ELNS_15FloatRoundStyleE2ESM_EENS_4gemm15EpilogueDefaultEEEEEvvEEEEvNT_6ParamsE,@function
        .size           _ZN7cutlass13device_kernelINS_4conv6kernel13ConvUniversalINS1_16ConvProblemShapeILNS1_8OperatorE1ELi3EEENS1_10collective14CollectiveConvINS1_46MainloopSm90TmaGmmaWarpSpecializedImplicitGemmILS5_1ELi18ELi3EN4cute5tupleIJNSA_1CILi1EEESD_SD_EEENS1_36KernelImplicitTmaWarpSpecializedSm90ELi1EEENSB_IJNSC_ILi64EEENSC_ILi128EEENSB_IJNSC_ILi32EEEEEEEEENS_10bfloat16_tESM_NSA_8TiledMMAINSA_8MMA_AtomIJNSA_4SM904GMMA28MMA_64x128x16_F32BF16BF16_SSILNSQ_5MajorE0ELSS_1ELNSQ_7ScaleInE1ELST_1EEEEEENSA_6LayoutISE_NSB_IJNSC_ILi0EEESX_SX_EEEEENSB_IJNSA_10UnderscoreES10_S10_EEEEENS7_6detail26Sm90ImplicitGemmTileTraitsINSA_20SM90_TMA_LOAD_IM2COLENSA_14ComposedLayoutINSA_7SwizzleILi2ELi4ELi3EEENSA_18smem_ptr_flag_bitsILi16EEENSW_INSB_IJNSB_IJNSC_ILi8EEES1B_EEENSB_IJSJ_SD_EEENSB_IJSD_NSC_ILi18EEEEEEEEENSB_IJNSB_IJSJ_NSC_ILi256EEEEEENSB_IJSD_SX_EEENSB_IJSX_NSC_ILi2048EEEEEEEEEEEEEvEENS14_INSA_13SM90_TMA_LOADENS16_INS17_ILi3ELi4ELi3EEES1A_NSW_INSB_IJNSB_IJSH_NSC_ILi2EEEEEENSB_IJS1B_NSC_ILi4EEEEEES1F_EEENSB_IJNSB_IJSD_S1K_EEENSB_IJSH_NSC_ILi512EEEEEENSB_IJSX_NSC_ILi4096EEEEEEEEEEEEEvEEEENS_8epilogue10collective6detail29Sm90TmaWarpSpecializedAdapterINS28_15DefaultEpilogueISM_NSB_IJNSB_IJllllEEESD_SX_EEES2D_NS27_6thread17LinearCombinationISM_Li1EffLNS2E_9ScaleType4KindE0ELNS_15FloatRoundStyleE2ESM_EENS_4gemm15EpilogueDefaultEEEEEvvEEEEvNT_6ParamsE,(.L_x_172 - _ZN7cutlass13device_kernelINS_4conv6kernel13ConvUniversalINS1_16ConvProblemShapeILNS1_8OperatorE1ELi3EEENS1_10collective14CollectiveConvINS1_46MainloopSm90TmaGmmaWarpSpecializedImplicitGemmILS5_1ELi18ELi3EN4cute5tupleIJNSA_1CILi1EEESD_SD_EEENS1_36KernelImplicitTmaWarpSpecializedSm90ELi1EEENSB_IJNSC_ILi64EEENSC_ILi128EEENSB_IJNSC_ILi32EEEEEEEEENS_10bfloat16_tESM_NSA_8TiledMMAINSA_8MMA_AtomIJNSA_4SM904GMMA28MMA_64x128x16_F32BF16BF16_SSILNSQ_5MajorE0ELSS_1ELNSQ_7ScaleInE1ELST_1EEEEEENSA_6LayoutISE_NSB_IJNSC_ILi0EEESX_SX_EEEEENSB_IJNSA_10UnderscoreES10_S10_EEEEENS7_6detail26Sm90ImplicitGemmTileTraitsINSA_20SM90_TMA_LOAD_IM2COLENSA_14ComposedLayoutINSA_7SwizzleILi2ELi4ELi3EEENSA_18smem_ptr_flag_bitsILi16EEENSW_INSB_IJNSB_IJNSC_ILi8EEES1B_EEENSB_IJSJ_SD_EEENSB_IJSD_NSC_ILi18EEEEEEEEENSB_IJNSB_IJSJ_NSC_ILi256EEEEEENSB_IJSD_SX_EEENSB_IJSX_NSC_ILi2048EEEEEEEEEEEEEvEENS14_INSA_13SM90_TMA_LOADENS16_INS17_ILi3ELi4ELi3EEES1A_NSW_INSB_IJNSB_IJSH_NSC_ILi2EEEEEENSB_IJS1B_NSC_ILi4EEEEEES1F_EEENSB_IJNSB_IJSD_S1K_EEENSB_IJSH_NSC_ILi512EEEEEENSB_IJSX_NSC_ILi4096EEEEEEEEEEEEEvEEEENS_8epilogue10collective6detail29Sm90TmaWarpSpecializedAdapterINS28_15DefaultEpilogueISM_NSB_IJNSB_IJllllEEESD_SX_EEES2D_NS27_6thread17LinearCombinationISM_Li1EffLNS2E_9ScaleType4KindE0ELNS_15FloatRoundStyleE2ESM_EENS_4gemm15EpilogueDefaultEEEEEvvEEEEvNT_6ParamsE)
        .other          _ZN7cutlass13device_kernelINS_4conv6kernel13ConvUniversalINS1_16ConvProblemShapeILNS1_8OperatorE1ELi3EEENS1_10collective14CollectiveConvINS1_46MainloopSm90TmaGmmaWarpSpecializedImplicitGemmILS5_1ELi18ELi3EN4cute5tupleIJNSA_1CILi1EEESD_SD_EEENS1_36KernelImplicitTmaWarpSpecializedSm90ELi1EEENSB_IJNSC_ILi64EEENSC_ILi128EEENSB_IJNSC_ILi32EEEEEEEEENS_10bfloat16_tESM_NSA_8TiledMMAINSA_8MMA_AtomIJNSA_4SM904GMMA28MMA_64x128x16_F32BF16BF16_SSILNSQ_5MajorE0ELSS_1ELNSQ_7ScaleInE1ELST_1EEEEEENSA_6LayoutISE_NSB_IJNSC_ILi0EEESX_SX_EEEEENSB_IJNSA_10UnderscoreES10_S10_EEEEENS7_6detail26Sm90ImplicitGemmTileTraitsINSA_20SM90_TMA_LOAD_IM2COLENSA_14ComposedLayoutINSA_7SwizzleILi2ELi4ELi3EEENSA_18smem_ptr_flag_bitsILi16EEENSW_INSB_IJNSB_IJNSC_ILi8EEES1B_EEENSB_IJSJ_SD_EEENSB_IJSD_NSC_ILi18EEEEEEEEENSB_IJNSB_IJSJ_NSC_ILi256EEEEEENSB_IJSD_SX_EEENSB_IJSX_NSC_ILi2048EEEEEEEEEEEEEvEENS14_INSA_13SM90_TMA_LOADENS16_INS17_ILi3ELi4ELi3EEES1A_NSW_INSB_IJNSB_IJSH_NSC_ILi2EEEEEENSB_IJS1B_NSC_ILi4EEEEEES1F_EEENSB_IJNSB_IJSD_S1K_EEENSB_IJSH_NSC_ILi512EEEEEENSB_IJSX_NSC_ILi4096EEEEEEEEEEEEEvEEEENS_8epilogue10collective6detail29Sm90TmaWarpSpecializedAdapterINS28_15DefaultEpilogueISM_NSB_IJNSB_IJllllEEESD_SX_EEES2D_NS27_6thread17LinearCombinationISM_Li1EffLNS2E_9ScaleType4KindE0ELNS_15FloatRoundStyleE2ESM_EENS_4gemm15EpilogueDefaultEEEEEvvEEEEvNT_6ParamsE,@"STO_CUDA_ENTRY STV_DEFAULT"
_ZN7cutlass13device_kernelINS_4conv6kernel13ConvUniversalINS1_16ConvProblemShapeILNS1_8OperatorE1ELi3EEENS1_10collective14CollectiveConvINS1_46MainloopSm90TmaGmmaWarpSpecializedImplicitGemmILS5_1ELi18ELi3EN4cute5tupleIJNSA_1CILi1EEESD_SD_EEENS1_36KernelImplicitTmaWarpSpecializedSm90ELi1EEENSB_IJNSC_ILi64EEENSC_ILi128EEENSB_IJNSC_ILi32EEEEEEEEENS_10bfloat16_tESM_NSA_8TiledMMAINSA_8MMA_AtomIJNSA_4SM904GMMA28MMA_64x128x16_F32BF16BF16_SSILNSQ_5MajorE0ELSS_1ELNSQ_7ScaleInE1ELST_1EEEEEENSA_6LayoutISE_NSB_IJNSC_ILi0EEESX_SX_EEEEENSB_IJNSA_10UnderscoreES10_S10_EEEEENS7_6detail26Sm90ImplicitGemmTileTraitsINSA_20SM90_TMA_LOAD_IM2COLENSA_14ComposedLayoutINSA_7SwizzleILi2ELi4ELi3EEENSA_18smem_ptr_flag_bitsILi16EEENSW_INSB_IJNSB_IJNSC_ILi8EEES1B_EEENSB_IJSJ_SD_EEENSB_IJSD_NSC_ILi18EEEEEEEEENSB_IJNSB_IJSJ_NSC_ILi256EEEEEENSB_IJSD_SX_EEENSB_IJSX_NSC_ILi2048EEEEEEEEEEEEEvEENS14_INSA_13SM90_TMA_LOADENS16_INS17_ILi3ELi4ELi3EEES1A_NSW_INSB_IJNSB_IJSH_NSC_ILi2EEEEEENSB_IJS1B_NSC_ILi4EEEEEES1F_EEENSB_IJNSB_IJSD_S1K_EEENSB_IJSH_NSC_ILi512EEEEEENSB_IJSX_NSC_ILi4096EEEEEEEEEEEEEvEEEENS_8epilogue10collective6detail29Sm90TmaWarpSpecializedAdapterINS28_15DefaultEpilogueISM_NSB_IJNSB_IJllllEEESD_SX_EEES2D_NS27_6thread17LinearCombinationISM_Li1EffLNS2E_9ScaleType4KindE0ELNS_15FloatRoundStyleE2ESM_EENS_4gemm15EpilogueDefaultEEEEEvvEEEEvNT_6ParamsE:
[----:B------:R-:W-:Y:S01]  /*0000*/  LDC R1, c[0x0][0x28] ;  /* 0x00000a00ff017b82 */ /* 0x000fe20000000800 */
[----:B------:R-:W0:Y:S01]  /*0010*/  S2R R8, SR_TID.X ;  /* 0x0000000000087919 */ /* 0x000e220000002100 */
[----:B------:R-:W-:Y:S01]  /*0020*/  ELECT P0, URZ, PT ;  /* 0x00000000003f782f */ /* 0x000fe20003800000 */
[----:B------:R-:W-:Y:S01]  /*0030*/  BSSY B0, `(.L_x_0) ;  /* 0x000000f000007945 */ /* 0x000fe20003800000 */
[--C-:B0-----:R-:W-:Y:S02]  /*0040*/  SHF.R.U32.HI R0, RZ, 0x5, R8.reuse ;  /* 0x00000005ff007819 */ /* 0x101fe40000011608 */
[----:B------:R-:W-:-:S03]  /*0050*/  SHF.R.U32.HI R3, RZ, 0x7, R8 ;  /* 0x00000007ff037819 */ /* 0x000fc60000011608 */
[----:B------:R-:W0:Y:S04]  /*0060*/  SHFL.IDX PT, R2, R0, RZ, 0x1f ;  /* 0x00001fff00027589 */ /* 0x000e2800000e0000 */
[----:B------:R1:W2:Y:S01]  /*0070*/  SHFL.IDX PT, R7, R3, RZ, 0x1f ;  /* 0x00001fff03077589 */ /* 0x0002a200000e0000 */
[----:B0-----:R-:W-:-:S13]  /*0080*/  ISETP.NE.OR P0, PT, R2, RZ, !P0 ;  /* 0x000000ff0200720c */ /* 0x001fda0004705670 */
[----:B-12---:R-:W-:Y:S05]  /*0090*/  @P0 BRA `(.L_x_1) ;  /* 0x0000000000200947 */ /* 0x006fea0003800000 */
[----:B------:R-:W-:Y:S02]  /*00a0*/  ULDC.64 UR4, c[0x0][0x198] ;  /* 0x0000660000047ab9 */ /* 0x000fe40000000a00 */
[----:B------:R-:W-:Y:S02]  /*00b0*/  UIADD3 UR6, UP0, UR4, 0xf0, URZ ;  /* 0x000000f004067890 */ /* 0x000fe4000ff1e03f */
[----:B------:R-:W-:Y:S02]  /*00c0*/  UIADD3 UR4, UP1, UR4, 0x270, URZ ;  /* 0x0000027004047890 */ /* 0x000fe4000ff3e03f */
[----:B------:R-:W-:Y:S02]  /*00d0*/  UIADD3.X UR7, URZ, UR5, URZ, UP0, !UPT ;  /* 0x000000053f077290 */ /* 0x000fe400087fe43f */
[----:B------:R-:W-:-:S07]  /*00e0*/  UIADD3.X UR5, URZ, UR5, URZ, UP1, !UPT ;  /* 0x000000053f057290 */ /* 0x000fce0008ffe43f */
[----:B------:R0:W-:Y:S02]  /*00f0*/  UTMACCTL.PF [UR6] ;  /* 0x00000000060079b9 */ /* 0x0001e40008040000 */
[----:B------:R0:W-:Y:S02]  /*0100*/  UTMACCTL.PF [UR4] ;  /* 0x00000000040079b9 */ /* 0x0001e40008040000 */
[----:B0-----:R-:W-:Y:S01]  /*0110*/  NOP ;  /* 0x0000000000007918 */ /* 0x001fe20000000000 */
.L_x_1:
[----:B------:R-:W-:Y:S05]  /*0120*/  BSYNC B0 ;  /* 0x0000000000007941 */ /* 0x000fea0003800000 */
.L_x_0:
[----:B------:R-:W0:Y:S01]  /*0130*/  SHFL.IDX PT, R0, R0, RZ, 0x1f ;  /* 0x00001fff00007589 */ /* 0x000e2200000e0000 */
[----:B------:R-:W-:-:S04]  /*0140*/  SHF.R.S32.HI R3, RZ, 0x1f, R2 ;  /* 0x0000001fff037819 */ /* 0x000fc80000011402 */
[----:B------:R-:W-:Y:S02]  /*0150*/  LEA.HI R3, R3, R2, RZ, 0x2 ;  /* 0x0000000203037211 */ /* 0x000fe400078f10ff */
[----:B0-----:R-:W-:-:S13]  /*0160*/  ISETP.NE.AND P0, PT, R0, RZ, PT ;  /* 0x000000ff0000720c */ /* 0x001fda0003f05270 */
[----:B------:R-:W-:Y:S05]  /*0170*/  @P0 BRA `(.L_x_2) ;  /* 0x0000000000d40947 */ /* 0x000fea0003800000 */
[----:B------:R-:W-:Y:S01]  /*0180*/  ELECT P0, URZ, PT ;  /* 0x00000000003f782f */ /* 0x000fe20003800000 */
[----:B------:R-:W-:-:S12]  /*0190*/  BSSY B0, `(.L_x_2) ;  /* 0x0000033000007945 */ /* 0x000fd80003800000 */
[----:B------:R-:W-:Y:S05]  /*01a0*/  @!P0 BRA `(.L_x_3) ;  /* 0x0000000000c48947 */ /* 0x000fea0003800000 */
[----:B------:R-:W0:Y:S01]  /*01b0*/  S2UR UR8, SR_CgaCtaId ;  /* 0x00000000000879c3 */ /* 0x000e220000008800 */
[----:B------:R-:W-:Y:S01]  /*01c0*/  UMOV UR4, 0x400 ;  /* 0x0000040000047882 */ /* 0x000fe20000000000 */
[----:B------:R-:W-:Y:S01]  /*01d0*/  UMOV UR5, 0x1 ;  /* 0x0000000100057882 */ /* 0x000fe20000000000 */
[----:B------:R-:W-:Y:S02]  /*01e0*/  UMOV UR6, 0x80 ;  /* 0x0000008000067882 */ /* 0x000fe40000000000 */
[----:B------:R-:W-:-:S04]  /*01f0*/  UIADD3 UR6, -UR6, 0x100000, URZ ;  /* 0x0010000006067890 */ /* 0x000fc8000fffe13f */
[----:B------:R-:W-:Y:S02]  /*0200*/  USHF.L.U32 UR7, UR6, 0xb, URZ ;  /* 0x0000000b06077899 */ /* 0x000fe4000800063f */
[----:B------:R-:W-:Y:S02]  /*0210*/  USHF.L.U32 UR6, UR6, 0x1, URZ ;  /* 0x0000000106067899 */ /* 0x000fe4000800063f */
[----:B0-----:R-:W-:Y:S02]  /*0220*/  ULEA UR8, UR8, UR4, 0x18 ;  /* 0x0000000408087291 */ /* 0x001fe4000f8ec03f */
[----:B------:R-:W-:-:S04]  /*0230*/  UIADD3 UR4, -UR5, 0x100000, URZ ;  /* 0x0010000005047890 */ /* 0x000fc8000fffe13f */
[----:B------:R-:W-:Y:S02]  /*0240*/  USHF.L.U32 UR5, UR4, 0xb, URZ ;  /* 0x0000000b04057899 */ /* 0x000fe4000800063f */
[----:B------:R-:W-:Y:S01]  /*0250*/  USHF.L.U32 UR4, UR4, 0x1, URZ ;  /* 0x0000000104047899 */ /* 0x000fe2000800063f */
[----:B------:R-:W0:Y:S11]  /*0260*/  FENCE.VIEW.ASYNC.S ;  /* 0x00000000000073c6 */ /* 0x000e360000000000 */
[----:B0-----:R0:W1:Y:S01]  /*0270*/  SYNCS.EXCH.64 URZ, [UR8+0x36000], UR4 ;  /* 0x03600004083f75b2 */ /* 0x0010620008000100 */
[----:B------:R0:W2:Y:S01]  /*0280*/  SYNCS.EXCH.64 URZ, [UR8+0x36090], UR6 ;  /* 0x03609006083f75b2 */ /* 0x0000a20008000100 */
[----:B------:R0:W3:Y:S01]  /*0290*/  SYNCS.EXCH.64 URZ, [UR8+0x36008], UR4 ;  /* 0x03600804083f75b2 */ /* 0x0000e20008000100 */
[----:B------:R0:W4:Y:S01]  /*02a0*/  SYNCS.EXCH.64 URZ, [UR8+0x36098], UR6 ;  /* 0x03609806083f75b2 */ /* 0x0001220008000100 */
[----:B------:R0:W0:Y:S01]  /*02b0*/  SYNCS.EXCH.64 URZ, [UR8+0x36010], UR4 ;  /* 0x03601004083f75b2 */ /* 0x0000220008000100 */
        /* <DEDUP_REMOVED lines=31> */
[----:B-1234-:R-:W-:Y:S01]  /*04b0*/  NOP ;  /* 0x0000000000007918 */ /* 0x01efe20000000000 */
.L_x_3:
[----:B0-----:R-:W-:Y:S05]  /*04c0*/  BSYNC B0 ;  /* 0x0000000000007941 */ /* 0x001fea0003800000 */
.L_x_2:
[----:B------:R-:W-:Y:S01]  /*04d0*/  ULDC.64 UR4, c[0x0][0x618] ;  /* 0x0001860000047ab9 */ /* 0x000fe20000000a00 */
[----:B------:R-:W-:Y:S01]  /*04e0*/  LOP3.LUT R3, R3, 0xfffffffc, RZ, 0xc0, !PT ;  /* 0xfffffffc03037812 */ /* 0x000fe200078ec0ff */
[----:B------:R-:W-:Y:S01]  /*04f0*/  NOP ;  /* 0x0000000000007918 */ /* 0x000fe20000000000 */
[----:B------:R-:W-:Y:S01]  /*0500*/  ISETP.NE.U32.AND P0, PT, RZ, UR4, PT ;  /* 0x00000004ff007c0c */ /* 0x000fe2000bf05070 */
[----:B------:R-:W-:Y:S01]  /*0510*/  NOP ;  /* 0x0000000000007918 */ /* 0x000fe20000000000 */
[----:B------:R-:W-:Y:S01]  /*0520*/  BAR.SYNC.DEFER_BLOCKING 0x0 ;  /* 0x0000000000007b1d */ /* 0x000fe20000010000 */
[----:B------:R-:W-:Y:S01]  /*0530*/  IMAD.IADD R6, R2, 0x1, -R3 ;  /* 0x0000000102067824 */ /* 0x000fe200078e0a03 */
[----:B------:R-:W-:Y:S02]  /*0540*/  ISETP.NE.AND.EX P0, PT, RZ, UR5, PT, P0 ;  /* 0x00000005ff007c0c */ /* 0x000fe4000bf05300 */
[C---:B------:R-:W-:Y:S02]  /*0550*/  ISETP.NE.AND P2, PT, R7.reuse, 0x1, PT ;  /* 0x000000010700780c */ /* 0x040fe40003f45270 */
[----:B------:R-:W-:Y:S01]  /*0560*/  LOP3.LUT P1, RZ, R7, R6, RZ, 0xfc, !PT ;  /* 0x0000000607ff7212 */ /* 0x000fe2000782fcff */
[----:B------:R-:W-:-:S03]  /*0570*/  ULDC.64 UR12, c[0x0][0x208] ;  /* 0x00008200000c7ab9 */ /* 0x000fc60000000a00 */
[----:B------:R-:W-:-:S04]  /*0580*/  SEL R2, RZ, 0x1, P1 ;  /* 0x00000001ff027807 */ /* 0x000fc80000800000 */
[----:B------:R-:W-:Y:S01]  /*0590*/  SEL R2, R2, 0x2, P2 ;  /* 0x0000000202027807 */ /* 0x000fe20001000000 */
[----:B------:R-:W-:Y:S06]  /*05a0*/  @!P0 BRA `(.L_x_4) ;  /* 0x00000000001c8947 */ /* 0x000fec0003800000 */
[----:B------:R-:W0:Y:S02]  /*05b0*/  LDC.64 R4, c[0x0][0x618] ;  /* 0x00018600ff047b82 */ /* 0x000e240000000a00 */
[----:B0-----:R-:W2:Y:S02]  /*05c0*/  LDG.E.64 R4, desc[UR12][R4.64] ;  /* 0x0000000c04047981 */ /* 0x001ea4000c1e1b00 */
[----:B--2---:R-:W-:-:S04]  /*05d0*/  ISETP.NE.U32.AND P0, PT, R4, RZ, PT ;  /* 0x000000ff0400720c */ /* 0x004fc80003f05070 */
[----:B------:R-:W-:-:S13]  /*05e0*/  ISETP.NE.AND.EX P0, PT, R5, RZ, PT, P0 ;  /* 0x000000ff0500720c */ /* 0x000fda0003f05300 */
[----:B------:R-:W-:Y:S05]  /*05f0*/  @!P0 BRA `(.L_x_4) ;  /* 0x0000000000088947 */ /* 0x000fea0003800000 */
[----:B------:R2:W5:Y:S01]  /*0600*/  LD.E R0, desc[UR12][R4.64] ;  /* 0x0000000c04007980 */ /* 0x000562000c101900 */
[----:B------:R-:W-:Y:S05]  /*0610*/  BRA `(.L_x_5) ;  /* 0x0000000000207947 */ /* 0x000fea0003800000 */
.L_x_4:
[----:B------:R-:W-:Y:S02]  /*0620*/  ULDC.64 UR4, c[0x0][0x608] ;  /* 0x0001820000047ab9 */ /* 0x000fe40000000a00 */
[----:B------:R-:W-:-:S04]  /*0630*/  ISETP.NE.U32.AND P0, PT, RZ, UR4, PT ;  /* 0x00000004ff007c0c */ /* 0x000fc8000bf05070 */
[----:B------:R-:W-:-:S13]  /*0640*/  ISETP.NE.AND.EX P0, PT, RZ, UR5, PT, P0 ;  /* 0x00000005ff007c0c */ /* 0x000fda000bf05300 */
[----:B------:R-:W-:Y:S05]  /*0650*/  @!P0 BRA `(.L_x_6) ;  /* 0x00000000000c8947 */ /* 0x000fea0003800000 */
[----:B------:R-:W0:Y:S02]  /*0660*/  LDC.64 R4, c[0x0][0x608] ;  /* 0x00018200ff047b82 */ /* 0x000e240000000a00 */
[----:B0-----:R0:W5:Y:S01]  /*0670*/  LDG.E R0, desc[UR12][R4.64] ;  /* 0x0000000c04007981 */ /* 0x001162000c1e1900 */
[----:B------:R-:W-:Y:S05]  /*0680*/  BRA `(.L_x_5) ;  /* 0x0000000000047947 */ /* 0x000fea0003800000 */
.L_x_6:
[----:B------:R-:W1:Y:S02]  /*0690*/  LDC R0, c[0x0][0x600] ;  /* 0x00018000ff007b82 */ /* 0x000e640000000800 */
.L_x_5:
[----:B------:R-:W-:Y:S02]  /*06a0*/  ULDC.64 UR4, c[0x0][0x620] ;  /* 0x0001880000047ab9 */ /* 0x000fe40000000a00 */
[----:B------:R-:W-:-:S04]  /*06b0*/  ISETP.NE.U32.AND P0, PT, RZ, UR4, PT ;  /* 0x00000004ff007c0c */ /* 0x000fc8000bf05070 */
[----:B------:R-:W-:-:S13]  /*06c0*/  ISETP.NE.AND.EX P0, PT, RZ, UR5, PT, P0 ;  /* 0x00000005ff007c0c */ /* 0x000fda000bf05300 */
[----:B------:R-:W-:Y:S05]  /*06d0*/  @!P0 BRA `(.L_x_7) ;  /* 0x00000000001c8947 */ /* 0x000fea0003800000 */
[----:B0-2---:R-:W0:Y:S02]  /*06e0*/  LDC.64 R4, c[0x0][0x620] ;  /* 0x00018800ff047b82 */ /* 0x005e240000000a00 */
[----:B0-----:R-:W2:Y:S02]  /*06f0*/  LDG.E.64 R4, desc[UR12][R4.64] ;  /* 0x0000000c04047981 */ /* 0x001ea4000c1e1b00 */
[----:B--2---:R-:W-:-:S04]  /*0700*/  ISETP.NE.U32.AND P0, PT, R4, RZ, PT ;  /* 0x000000ff0400720c */ /* 0x004fc80003f05070 */
[----:B------:R-:W-:-:S13]  /*0710*/  ISETP.NE.AND.EX P0, PT, R5, RZ, PT, P0 ;  /* 0x000000ff0500720c */ /* 0x000fda0003f05300 */
[----:B------:R-:W-:Y:S05]  /*0720*/  @!P0 BRA `(.L_x_7) ;  /* 0x0000000000088947 */ /* 0x000fea0003800000 */
[----:B------:R0:W5:Y:S01]  /*0730*/  LD.E R3, desc[UR12][R4.64] ;  /* 0x0000000c04037980 */ /* 0x000162000c101900 */
[----:B------:R-:W-:Y:S05]  /*0740*/  BRA `(.L_x_8) ;  /* 0x0000000000207947 */ /* 0x000fea0003800000 */
.L_x_7:
[----:B------:R-:W-:Y:S02]  /*0750*/  ULDC.64 UR4, c[0x0][0x610] ;  /* 0x0001840000047ab9 */ /* 0x000fe40000000a00 */
[----:B------:R-:W-:-:S04]  /*0760*/  ISETP.NE.U32.AND P0, PT, RZ, UR4, PT ;  /* 0x00000004ff007c0c */ /* 0x000fc8000bf05070 */
[----:B------:R-:W-:-:S13]  /*0770*/  ISETP.NE.AND.EX P0, PT, RZ, UR5, PT, P0 ;  /* 0x00000005ff007c0c */ /* 0x000fda000bf05300 */
[----:B------:R-:W-:Y:S05]  /*0780*/  @!P0 BRA `(.L_x_9) ;  /* 0x00000000000c8947 */ /* 0x000fea0003800000 */
[----:B0-2---:R-:W0:Y:S02]  /*0790*/  LDC.64 R4, c[0x0][0x610] ;  /* 0x00018400ff047b82 */ /* 0x005e240000000a00 */
[----:B0-----:R4:W5:Y:S01]  /*07a0*/  LDG.E R3, desc[UR12][R4.64] ;  /* 0x0000000c04037981 */ /* 0x001962000c1e1900 */
[----:B------:R-:W-:Y:S05]  /*07b0*/  BRA `(.L_x_8) ;  /* 0x0000000000047947 */ /* 0x000fea0003800000 */
.L_x_9:
[----:B------:R-:W3:Y:S02]  /*07c0*/  LDC R3, c[0x0][0x604] ;  /* 0x00018100ff037b82 */ /* 0x000ee40000000800 */
.L_x_8:
[----:B0-2-4-:R-:W0:Y:S01]  /*07d0*/  LDC R4, c[0x0][0x3e8] ;  /* 0x0000fa00ff047b82 */ /* 0x015e220000000800 */
[----:B------:R-:W-:Y:S01]  /*07e0*/  ULDC UR4, c[0x0][0x3dc] ;  /* 0x0000f70000047ab9 */ /* 0x000fe20000000800 */
[----:B------:R-:W-:Y:S01]  /*07f0*/  ISETP.NE.AND P0, PT, R7, RZ, PT ;  /* 0x000000ff0700720c */ /* 0x000fe20003f05270 */
[----:B------:R-:W-:Y:S01]  /*0800*/  UIADD3 UR4, UR4, 0x1f, URZ ;  /* 0x0000001f04047890 */ /* 0x000fe2000fffe03f */
[----:B------:R-:W-:-:S03]  /*0810*/  ULDC.64 UR6, c[0x0][0x3e0] ;  /* 0x0000f80000067ab9 */ /* 0x000fc60000000a00 */
[----:B------:R-:W-:Y:S02]  /*0820*/  USHF.R.S32.HI UR5, URZ, 0x1f, UR4 ;  /* 0x0000001f3f057899 */ /* 0x000fe40008011404 */
[----:B------:R-:W-:Y:S02]  /*0830*/  UIMAD UR6, UR7, UR6, URZ ;  /* 0x00000006070672a4 */ /* 0x000fe4000f8e023f */
[----:B------:R-:W-:-:S04]  /*0840*/  ULEA.HI UR5, UR5, UR4, URZ, 0x5 ;  /* 0x0000000405057291 */ /* 0x000fc8000f8f283f */
[----:B------:R-:W-:Y:S01]  /*0850*/  USHF.R.S32.HI UR15, URZ, 0x5, UR5 ;  /* 0x000000053f0f7899 */ /* 0x000fe20008011405 */
[----:B0-----:R-:W-:-:S05]  /*0860*/  IMAD R4, R4, UR6, RZ ;  /* 0x0000000604047c24 */ /* 0x001fca000f8e02ff */
[----:B------:R-:W-:Y:S01]  /*0870*/  IMAD R4, R4, UR15, RZ ;  /* 0x0000000f04047c24 */ /* 0x000fe2000f8e02ff */
[----:B------:R-:W-:Y:S06]  /*0880*/  @!P0 BRA `(.L_x_10) ;  /* 0x0000005000ac8947 */ /* 0x000fec0003800000 */
[----:B------:R-:W-:-:S13]  /*0890*/  ISETP.NE.AND P0, PT, R7, 0x1, PT ;  /* 0x000000010700780c */ /* 0x000fda0003f05270 */
[----:B------:R-:W-:Y:S05]  /*08a0*/  @P0 EXIT ;  /* 0x000000000000094d */ /* 0x000fea0003800000 */
[----:B------:R-:W-:Y:S01]  /*08b0*/  ISETP.GE.AND P0, PT, R4, 0x1, PT ;  /* 0x000000010400780c */ /* 0x000fe20003f06270 */
[----:B------:R-:W-:Y:S01]  /*08c0*/  UMOV UR4, URZ ;  /* 0x0000003f00047c82 */ /* 0x000fe20008000000 */
[----:B------:R-:W-:Y:S02]  /*08d0*/  CS2R R86, SRZ ;  /* 0x0000000000567805 */ /* 0x000fe4000001ff00 */
[----:B------:R-:W-:Y:S02]  /*08e0*/  CS2R R24, SRZ ;  /* 0x0000000000187805 */ /* 0x000fe4000001ff00 */
[----:B------:R-:W-:Y:S02]  /*08f0*/  CS2R R26, SRZ ;  /* 0x00000000001a7805 */ /* 0x000fe4000001ff00 */
[----:B------:R-:W-:Y:S02]  /*0900*/  CS2R R28, SRZ ;  /* 0x00000000001c7805 */ /* 0x000fe4000001ff00 */
[----:B------:R-:W-:-:S02]  /*0910*/  CS2R R30, SRZ ;  /* 0x00000000001e7805 */ /* 0x000fc4000001ff00 */
[----:B------:R-:W-:Y:S02]  /*0920*/  CS2R R32, SRZ ;  /* 0x0000000000207805 */ /* 0x000fe4000001ff00 */
        /* <DEDUP_REMOVED lines=25> */
[----:B------:R-:W-:Y:S01]  /*0ac0*/  CS2R R84, SRZ ;  /* 0x0000000000547805 */ /* 0x000fe2000001ff00 */
[----:B------:R-:W-:Y:S06]  /*0ad0*/  @!P0 BRA `(.L_x_11) ;  /* 0x0000000000788947 */ /* 0x000fec0003800000 */
[----:B------:R-:W-:-:S04]  /*0ae0*/  LOP3.LUT R5, R2, 0x1, RZ, 0xfc, !PT ;  /* 0x0000000102057812 */ /* 0x000fc800078efcff */
[----:B------:R-:W-:-:S13]  /*0af0*/  ISETP.NE.AND P0, PT, R5, 0x3, PT ;  /* 0x000000030500780c */ /* 0x000fda0003f05270 */
[----:B------:R-:W-:Y:S05]  /*0b00*/  @!P0 BRA `(.L_x_12) ;  /* 0x0000000000048947 */ /* 0x000fea0003800000 */
[----:B------:R-:W-:Y:S01]  /*0b10*/  BPT.TRAP 0x1 ;  /* 0x000000040000795c */ /* 0x000fe20000300000 */
.L_x_12:
[----:B------:R-:W0:Y:S01]  /*0b20*/  S2UR UR5, SR_CgaCtaId ;  /* 0x00000000000579c3 */ /* 0x000e220000008800 */
[----:B------:R-:W-:Y:S01]  /*0b30*/  SHF.L.U32 R5, RZ, 0x1f, RZ ;  /* 0x0000001fff057819 */ /* 0x000fe200000006ff */
[----:B------:R-:W-:Y:S02]  /*0b40*/  UMOV UR4, 0x400 ;  /* 0x0000040000047882 */ /* 0x000fe40000000000 */
[----:B0-----:R-:W-:-:S12]  /*0b50*/  ULEA UR4, UR5, UR4, 0x18 ;  /* 0x0000000405047291 */ /* 0x001fd8000f8ec03f */
.L_x_13:
[----:B0-----:R-:W-:-:S04]  /*0b60*/  IMAD.U32 R6, RZ, RZ, UR4 ;  /* 0x00000004ff067e24 */ /* 0x001fc8000f8e00ff */
[----:B------:R0:W2:Y:S03]  /*0b70*/  SYNCS.PHASECHK.TRANS64.TRYWAIT P0, [R6+URZ+0x36000], R5 ;  /* 0x03600005060075a7 */ /* 0x0000a6000800017f */
[----:B--2---:R-:W-:Y:S05]  /*0b80*/  @!P0 NANOSLEEP.SYNCS 0x989680 ;  /* 0x009896800000895d */ /* 0x004fea0003900000 */
[----:B------:R-:W2:Y:S02]  /*0b90*/  @!P0 SYNCS.PHASECHK.TRANS64 P0, [R6+URZ+0x36000], R5 ;  /* 0x03600005060085a7 */ /* 0x000ea4000800007f */
[----:B--2---:R-:W-:Y:S05]  /*0ba0*/  @!P0 BRA `(.L_x_13) ;  /* 0xfffffffc00ec8947 */ /* 0x004fea000383ffff */
[----:B------:R-:W-:Y:S01]  /*0bb0*/  UIADD3 UR5, UR4, 0x12000, URZ ;  /* 0x0001200004057890 */ /* 0x000fe2000fffe03f */
[----:B------:R-:W-:Y:S01]  /*0bc0*/  WARPGROUP.ARRIVE ;  /* 0x00000000000079c5 */ /* 0x000fe20000000000 */
[----:B------:R-:W-:Y:S02]  /*0bd0*/  USHF.R.U32.HI UR4, URZ, 0x4, UR4 ;  /* 0x000000043f047899 */ /* 0x000fe40008011604 */
[----:B------:R-:W-:Y:S02]  /*0be0*/  USHF.R.U32.HI UR5, URZ, 0x4, UR5 ;  /* 0x000000043f057899 */ /* 0x000fe40008011605 */
[----:B------:R-:W-:Y:S02]  /*0bf0*/  ULOP3.LUT UR4, UR4, 0x3fff, URZ, 0xc0, !UPT ;  /* 0x00003fff04047892 */ /* 0x000fe4000f8ec03f */
[----:B------:R-:W-:Y:S02]  /*0c00*/  ULOP3.LUT UR5, UR5, 0x3fff, URZ, 0xc0, !UPT ;  /* 0x00003fff05057892 */ /* 0x000fe4000f8ec03f */
[----:B------:R-:W-:-:S02]  /*0c10*/  ULOP3.LUT UR4, UR4, 0x10000, URZ, 0xfc, !UPT ;  /* 0x0001000004047892 */ /* 0x000fc4000f8efc3f */
[----:B------:R-:W-:Y:S01]  /*0c20*/  ULOP3.LUT UR6, UR5, 0x1000000, URZ, 0xfc, !UPT ;  /* 0x0100000005067892 */ /* 0x000fe2000f8efc3f */
[----:B------:R-:W-:Y:S02]  /*0c30*/  UMOV UR7, 0x40000040 ;  /* 0x4000004000077882 */ /* 0x000fe40000000000 */
[----:B------:R-:W-:-:S06]  /*0c40*/  UMOV UR5, 0x80000020 ;  /* 0x8000002000057882 */ /* 0x000fcc0000000000 */
[----:B------:R-:W-:Y:S01]  /*0c50*/  HGMMA.64x128x16.F32.BF16 R24, gdesc[UR4].tnspB, RZ, !UPT ;  /* 0x41e00000041879f0 */ /* 0x000fe2000c7018ff */
[----:B------:R-:W-:Y:S02]  /*0c60*/  UIADD3 UR4, UR4, 0x2, URZ ;  /* 0x0000000204047890 */ /* 0x000fe4000fffe03f */
[----:B------:R-:W-:Y:S01]  /*0c70*/  UIADD3 UR6, UR6, 0x80, URZ ;  /* 0x0000008006067890 */ /* 0x000fe2000fffe03f */
[----:B------:R-:W-:Y:S01]  /*0c80*/  UMOV UR5, 0x80000020 ;  /* 0x8000002000057882 */ /* 0x000fe20000000000 */
[----:B------:R-:W-:-:S07]  /*0c90*/  UMOV UR7, 0x40000040 ;  /* 0x4000004000077882 */ /* 0x000fce0000000000 */
[----:B------:R-:W-:Y:S01]  /*0ca0*/  HGMMA.64x128x16.F32.BF16 R24, gdesc[UR4].tnspB, R24, gsb0 ;  /* 0x41e00000041879f0 */ /* 0x000fe20008001818 */
[----:B------:R-:W-:-:S05]  /*0cb0*/  UMOV UR4, 0x1 ;  /* 0x0000000100047882 */ /* 0x000fca0000000000 */
.L_x_11:
[----:B0-----:R-:W-:-:S05]  /*0cc0*/  VIMNMX R5, R4, 0x1, PT ;  /* 0x0000000104057848 */ /* 0x001fca0003fe0100 */
[----:B------:R-:W-:-:S05]  /*0cd0*/  IMAD.IADD R6, R4, 0x1, -R5 ;  /* 0x0000000104067824 */ /* 0x000fca00078e0a05 */
[----:B------:R-:W-:-:S13]  /*0ce0*/  ISETP.GE.AND P0, PT, R6, 0x1, PT ;  /* 0x000000010600780c */ /* 0x000fda0003f06270 */
[----:B------:R-:W-:Y:S05]  /*0cf0*/  @!P0 BRA `(.L_x_14) ;  /* 0x0000000000e88947 */ /* 0x000fea0003800000 */
[----:B------:R-:W0:Y:S01]  /*0d00*/  S2UR UR6, SR_CgaCtaId ;  /* 0x00000000000679c3 */ /* 0x000e220000008800 */
[----:B------:R-:W-:Y:S01]  /*0d10*/  UMOV UR5, 0x400 ;  /* 0x0000040000057882 */ /* 0x000fe20000000000 */
[----:B------:R-:W-:Y:S01]  /*0d20*/  LOP3.LUT R10, R2, 0x1, RZ, 0xfc, !PT ;  /* 0x00000001020a7812 */ /* 0x000fe200078efcff */
[----:B------:R-:W-:Y:S01]  /*0d30*/  IMAD.MOV.U32 R9, RZ, RZ, RZ ;  /* 0x000000ffff097224 */ /* 0x000fe200078e00ff */
[----:B------:R-:W-:Y:S01]  /*0d40*/  UISETP.NE.U32.AND UP0, UPT, UR4, URZ, UPT ;  /* 0x0000003f0400728c */ /* 0x000fe2000bf05070 */
[----:B------:R-:W-:Y:S01]  /*0d50*/  IMAD.MOV.U32 R5, RZ, RZ, R6 ;  /* 0x000000ffff057224 */ /* 0x000fe200078e0006 */
[----:B0-----:R-:W-:-:S04]  /*0d60*/  ULEA UR7, UR6, UR5, 0x18 ;  /* 0x0000000506077291 */ /* 0x001fc8000f8ec03f */
[----:B------:R-:W-:Y:S02]  /*0d70*/  UIADD3 UR6, UR7, 0x12000, URZ ;  /* 0x0001200007067890 */ /* 0x000fe4000fffe03f */
[----:B------:R-:W-:Y:S02]  /*0d80*/  USHF.R.U32.HI UR5, URZ, 0x4, UR7 ;  /* 0x000000043f057899 */ /* 0x000fe40008011607 */
[----:B------:R-:W-:Y:S02]  /*0d90*/  USHF.R.U32.HI UR6, URZ, 0x4, UR6 ;  /* 0x000000043f067899 */ /* 0x000fe40008011606 */
[----:B------:R-:W-:Y:S02]  /*0da0*/  ULOP3.LUT UR5, UR5, 0x3fff, URZ, 0xc0, !UPT ;  /* 0x00003fff05057892 */ /* 0x000fe4000f8ec03f */
[----:B------:R-:W-:Y:S02]  /*0db0*/  ULOP3.LUT UR6, UR6, 0x3fff, URZ, 0xc0, !UPT ;  /* 0x00003fff06067892 */ /* 0x000fe4000f8ec03f */
[----:B------:R-:W-:-:S02]  /*0dc0*/  ULOP3.LUT UR14, UR5, 0x10000, URZ, 0xfc, !UPT ;  /* 0x00010000050e7892 */ /* 0x000fc4000f8efc3f */
[----:B------:R-:W-:Y:S01]  /*0dd0*/  ULOP3.LUT UR15, UR6, 0x1000000, URZ, 0xfc, !UPT ;  /* 0x01000000060f7892 */ /* 0x000fe2000f8efc3f */
[----:B------:R-:W-:-:S11]  /*0de0*/  UMOV UR5, URZ ;  /* 0x0000003f00057c82 */ /* 0x000fd60008000000 */
.L_x_19:
[----:B------:R-:W-:-:S13]  /*0df0*/  ISETP.NE.AND P1, PT, R10, 0x3, PT ;  /* 0x000000030a00780c */ /* 0x000fda0003f25270 */
[----:B0-----:R-:W-:Y:S05]  /*0e00*/  @!P1 BRA `(.L_x_15) ;  /* 0x0000000000049947 */ /* 0x001fea0003800000 */
[----:B------:R-:W-:Y:S01]  /*0e10*/  BPT.TRAP 0x1 ;  /* 0x000000040000795c */ /* 0x000fe20000300000 */
.L_x_15:
[----:B------:R-:W-:Y:S01]  /*0e20*/  SHF.L.U32 R7, R9, 0x1f, RZ ;  /* 0x0000001f09077819 */ /* 0x000fe200000006ff */
[----:B------:R-:W-:-:S12]  /*0e30*/  ULEA UR6, UR4, UR7, 0x3 ;  /* 0x0000000704067291 */ /* 0x000fd8000f8e183f */
.L_x_16:
[----:B0-----:R-:W-:-:S04]  /*0e40*/  IMAD.U32 R8, RZ, RZ, UR6 ;  /* 0x00000006ff087e24 */ /* 0x001fc8000f8e00ff */
[----:B------:R0:W2:Y:S03]  /*0e50*/  SYNCS.PHASECHK.TRANS64.TRYWAIT P0, [R8+URZ+0x36000], R7 ;  /* 0x03600007080075a7 */ /* 0x0000a6000800017f */
[----:B--2---:R-:W-:Y:S05]  /*0e60*/  @!P0 NANOSLEEP.SYNCS 0x989680 ;  /* 0x009896800000895d */ /* 0x004fea0003900000 */
[----:B------:R-:W2:Y:S02]  /*0e70*/  @!P0 SYNCS.PHASECHK.TRANS64 P0, [R8+URZ+0x36000], R7 ;  /* 0x03600007080085a7 */ /* 0x000ea4000800007f */
[----:B--2---:R-:W-:Y:S05]  /*0e80*/  @!P0 BRA `(.L_x_16) ;  /* 0xfffffffc00ec8947 */ /* 0x004fea000383ffff */
[----:B------:R-:W-:Y:S01]  /*0e90*/  ULEA UR8, UR4, UR14, 0x8 ;  /* 0x0000000e04087291 */ /* 0x000fe2000f8e403f */
[----:B------:R-:W-:Y:S01]  /*0ea0*/  WARPGROUP.ARRIVE ;  /* 0x00000000000079c5 */ /* 0x000fe20000000000 */
[----:B------:R-:W-:Y:S01]  /*0eb0*/  ULEA UR10, UR4, UR15, 0x9 ;  /* 0x0000000f040a7291 */ /* 0x000fe2000f8e483f */
[----:B------:R-:W-:Y:S01]  /*0ec0*/  UMOV UR9, 0x80000020 ;  /* 0x8000002000097882 */ /* 0x000fe20000000000 */
[----:B------:R-:W-:-:S07]  /*0ed0*/  UMOV UR11, 0x40000040 ;  /* 0x40000040000b7882 */ /* 0x000fce0000000000 */
[----:B------:R-:W-:Y:S01]  /*0ee0*/  HGMMA.64x128x16.F32.BF16 R24, gdesc[UR8].tnspB, R24, UP0 ;  /* 0x41e00000081879f0 */ /* 0x000fe2000bf01818 */
[----:B------:R-:W-:Y:S02]  /*0ef0*/  UIADD3 UR8, UR8, 0x2, URZ ;  /* 0x0000000208087890 */ /* 0x000fe4000fffe03f */
[----:B------:R-:W-:Y:S01]  /*0f00*/  UIADD3 UR10, UR10, 0x80, URZ ;  /* 0x000000800a0a7890 */ /* 0x000fe2000fffe03f */
[----:B------:R-:W-:Y:S01]  /*0f10*/  UMOV UR9, 0x80000020 ;  /* 0x8000002000097882 */ /* 0x000fe20000000000 */
[----:B------:R-:W-:-:S07]  /*0f20*/  UMOV UR11, 0x40000040 ;  /* 0x40000040000b7882 */ /* 0x000fce0000000000 */
[----:B------:R-:W-:Y:S03]  /*0f30*/  HGMMA.64x128x16.F32.BF16 R24, gdesc[UR8].tnspB, R24, gsb0 ;  /* 0x41e00000081879f0 */ /* 0x000fe60008001818 */
[----:B------:R-:W-:Y:S02]  /*0f40*/  WARPGROUP.DEPBAR.LE gsb0, 0x1 ;  /* 0x00008000000079c5 */ /* 0x000fe40000010100 */
[----:B------:R-:W-:Y:S05]  /*0f50*/  @!P1 BRA `(.L_x_17) ;  /* 0x0000000000049947 */ /* 0x000fea0003800000 */
[----:B------:R-:W-:Y:S01]  /*0f60*/  BPT.TRAP 0x1 ;  /* 0x000000040000795c */ /* 0x000fe20000300000 */
.L_x_17:
[----:B------:R-:W-:Y:S01]  /*0f70*/  ULEA UR6, UR5, UR7, 0x3 ;  /* 0x0000000705067291 */ /* 0x000fe2000f8e183f */
[----:B------:R-:W-:-:S03]  /*0f80*/  ISETP.GT.U32.AND P0, PT, R2, 0x1, PT ;  /* 0x000000010200780c */ /* 0x000fc60003f04070 */
[----:B------:R-:W-:-:S04]  /*0f90*/  UIADD3 UR6, UR6, 0x36090, URZ ;  /* 0x0003609006067890 */ /* 0x000fc8000fffe03f */
[----:B------:R-:W-:-:S09]  /*0fa0*/  UPRMT UR6, URZ, 0x654, UR6 ;  /* 0x000006543f067896 */ /* 0x000fd20008000006 */
[----:B------:R-:W-:Y:S01]  /*0fb0*/  SYNCS.ARRIVE.TRANS64.RED.A1T0 RZ, [UR6], RZ ;  /* 0x000000ffffff79a7 */ /* 0x000fe20008100406 */
[----:B------:R-:W-:Y:S05]  /*0fc0*/  @P0 BRA `(.L_x_18) ;  /* 0x0000000000040947 */ /* 0x000fea0003800000 */
[----:B------:R-:W-:Y:S01]  /*0fd0*/  BPT.TRAP 0x1 ;  /* 0x000000040000795c */ /* 0x000fe20000300000 */
.L_x_18:
[----:B------:R-:W-:Y:S01]  /*0fe0*/  UIADD3 UR4, UR4, 0x1, URZ ;  /* 0x0000000104047890 */ /* 0x000fe2000fffe03f */
[C---:B------:R-:W-:Y:S01]  /*0ff0*/  ISETP.GT.AND P0, PT, R5.reuse, 0x1, PT ;  /* 0x000000010500780c */ /* 0x040fe20003f04270 */
[----:B------:R-:W-:Y:S01]  /*1000*/  UIADD3 UR5, UR5, 0x1, URZ ;  /* 0x0000000105057890 */ /* 0x000fe2000fffe03f */
[----:B------:R-:W-:Y:S01]  /*1010*/  VIADD R5, R5, 0xffffffff ;  /* 0xffffffff05057836 */ /* 0x000fe20000000000 */
[----:B------:R-:W-:Y:S02]  /*1020*/  UISETP.NE.AND UP0, UPT, UR4, 0x12, UPT ;  /* 0x000000120400788c */ /* 0x000fe4000bf05270 */
[----:B------:R-:W-:Y:S02]  /*1030*/  UISETP.NE.AND UP1, UPT, UR5, 0x12, UPT ;  /* 0x000000120500788c */ /* 0x000fe4000bf25270 */
[----:B------:R-:W-:Y:S02]  /*1040*/  USEL UR6, URZ, 0x1, UP0 ;  /* 0x000000013f067887 */ /* 0x000fe40008000000 */
[----:B------:R-:W-:-:S02]  /*1050*/  USEL UR4, UR4, URZ, UP0 ;  /* 0x0000003f04047287 */ /* 0x000fc40008000000 */
[----:B------:R-:W-:Y:S02]  /*1060*/  USEL UR5, UR5, URZ, UP1 ;  /* 0x0000003f05057287 */ /* 0x000fe40008800000 */
[----:B------:R-:W-:Y:S01]  /*1070*/  UPLOP3.LUT UP0, UPT, UPT, UPT, UPT, 0x80, 0x0 ;  /* 0x000000000000789c */ /* 0x000fe20003f0f070 */
[----:B------:R-:W-:Y:S01]  /*1080*/  LOP3.LUT R9, R9, UR6, RZ, 0x3c, !PT ;  /* 0x0000000609097c12 */ /* 0x000fe2000f8e3cff */
[----:B------:R-:W-:Y:S09]  /*1090*/  @P0 BRA `(.L_x_19) ;  /* 0xfffffffc00540947 */ /* 0x000ff2000383ffff */
.L_x_14:
[----:B------:R-:W-:Y:S01]  /*10a0*/  ISETP.GE.AND P0, PT, R4, 0x1, PT ;  /* 0x000000010400780c */ /* 0x000fe20003f06270 */
[----:B------:R-:W-:-:S12]  /*10b0*/  WARPGROUP.DEPBAR.LE gsb0, 0x0 ;  /* 0x00008000000079c5 */ /* 0x000fd80000010000 */
[----:B------:R-:W-:Y:S05]  /*10c0*/  @!P0 BRA `(.L_x_20) ;  /* 0x0000000000448947 */ /* 0x000fea0003800000 */
[----:B------:R-:W-:-:S04]  /*10d0*/  LOP3.LUT R4, R2, 0x1, RZ, 0xfc, !PT ;  /* 0x0000000102047812 */ /* 0x000fc800078efcff */
[----:B------:R-:W-:-:S13]  /*10e0*/  ISETP.NE.AND P0, PT, R4, 0x3, PT ;  /* 0x000000030400780c */ /* 0x000fda0003f05270 */
[----:B------:R-:W-:Y:S05]  /*10f0*/  @!P0 BRA `(.L_x_21) ;  /* 0x0000000000048947 */ /* 0x000fea0003800000 */
[----:B------:R-:W-:Y:S01]  /*1100*/  BPT.TRAP 0x1 ;  /* 0x000000040000795c */ /* 0x000fe20000300000 */
.L_x_21:
[----:B0-----:R-:W0:Y:S01]  /*1110*/  S2R R7, SR_CgaCtaId ;  /* 0x0000000000077919 */ /* 0x001e220000008800 */
[----:B------:R-:W-:Y:S01]  /*1120*/  IMAD.WIDE.U32 R4, R6, 0x38e38e39, RZ ;  /* 0x38e38e3906047825 */ /* 0x000fe200078e00ff */
[----:B------:R-:W-:Y:S02]  /*1130*/  MOV R4, 0x400 ;  /* 0x0000040000047802 */ /* 0x000fe40000000f00 */
[----:B------:R-:W-:Y:S02]  /*1140*/  ISETP.GT.U32.AND P0, PT, R2, 0x1, PT ;  /* 0x000000010200780c */ /* 0x000fe40003f04070 */
[----:B------:R-:W-:-:S05]  /*1150*/  SHF.R.U32.HI R5, RZ, 0x2, R5 ;  /* 0x00000002ff057819 */ /* 0x000fca0000011605 */
[----:B------:R-:W-:Y:S01]  /*1160*/  IMAD R6, R5, -0x12, R6 ;  /* 0xffffffee05067824 */ /* 0x000fe200078e0206 */
[----:B0-----:R-:W-:-:S05]  /*1170*/  LEA R7, R7, R4, 0x18 ;  /* 0x0000000407077211 */ /* 0x001fca00078ec0ff */
[----:B------:R-:W-:-:S04]  /*1180*/  IMAD R6, R6, 0x8, R7 ;  /* 0x0000000806067824 */ /* 0x000fc800078e0207 */
[----:B------:R-:W-:-:S05]  /*1190*/  VIADD R6, R6, 0x36090 ;  /* 0x0003609006067836 */ /* 0x000fca0000000000 */
[----:B------:R-:W-:-:S04]  /*11a0*/  PRMT R6, RZ, 0x654, R6 ;  /* 0x00000654ff067816 */ /* 0x000fc80000000006 */
[----:B------:R2:W-:Y:S01]  /*11b0*/  SYNCS.ARRIVE.TRANS64.RED.A1T0 RZ, [R6+URZ], RZ ;  /* 0x000000ff06ff79a7 */ /* 0x0005e2000810043f */
[----:B------:R-:W-:Y:S05]  /*11c0*/  @P0 BRA `(.L_x_20) ;  /* 0x0000000000040947 */ /* 0x000fea0003800000 */
[----:B------:R-:W-:Y:S01]  /*11d0*/  BPT.TRAP 0x1 ;  /* 0x000000040000795c */ /* 0x000fe20000300000 */
.L_x_20:
[----:B------:R-:W4:Y:S01]  /*11e0*/  S2R R5, SR_TID.X ;  /* 0x0000000000057919 */ /* 0x000f220000002100 */
[----:B------:R-:W-:Y:S01]  /*11f0*/  ULDC.64 UR4, c[0x0][0x280] ;  /* 0x0000a00000047ab9 */ /* 0x000fe20000000a00 */
[----:B------:R-:W0:Y:S01]  /*1200*/  S2R R4, SR_CTAID.Y ;  /* 0x0000000000047919 */ /* 0x000e220000002600 */
[----:B------:R-:W1:Y:S01]  /*1210*/  S2R R15, SR_CTAID.X ;  /* 0x00000000000f7919 */ /* 0x000e620000002500 */
[----:B----4-:R-:W-:-:S04]  /*1220*/  SHF.R.S32.HI R2, RZ, 0x1f, R5 ;  /* 0x0000001fff027819 */ /* 0x010fc80000011405 */
[----:B------:R-:W-:Y:S01]  /*1230*/  LEA.HI R2, R2, R5, RZ, 0x7 ;  /* 0x0000000502027211 */ /* 0x000fe200078f38ff */
[----:B0-----:R-:W-:-:S03]  /*1240*/  IMAD.SHL.U32 R4, R4, 0x80, RZ ;  /* 0x0000008004047824 */ /* 0x001fc600078e00ff */
[----:B------:R-:W-:Y:S01]  /*1250*/  LOP3.LUT R2, R2, 0xffffff80, RZ, 0xc0, !PT ;  /* 0xffffff8002027812 */ /* 0x000fe200078ec0ff */
[----:B-1----:R-:W-:Y:S01]  /*1260*/  IMAD.SHL.U32 R8, R15, 0x40, RZ ;  /* 0x000000400f087824 */ /* 0x002fe200078e00ff */
[----:B------:R-:W-:-:S03]  /*1270*/  ISETP.GE.AND P0, PT, R4, UR5, PT ;  /* 0x0000000504007c0c */ /* 0x000fc6000bf06270 */
[----:B------:R-:W-:Y:S01]  /*1280*/  IMAD.IADD R2, R5, 0x1, -R2 ;  /* 0x0000000105027824 */ /* 0x000fe200078e0a02 */
[----:B------:R-:W-:-:S04]  /*1290*/  ISETP.GE.OR P0, PT, R8, UR4, P0 ;  /* 0x0000000408007c0c */ /* 0x000fc80008706670 */
[----:B------:R-:W-:-:S04]  /*12a0*/  SHF.R.S32.HI R5, RZ, 0x1f, R2 ;  /* 0x0000001fff057819 */ /* 0x000fc80000011402 */
[----:B--2---:R-:W-:-:S04]  /*12b0*/  LEA.HI R6, R5, R2, RZ, 0x2 ;  /* 0x0000000205067211 */ /* 0x004fc800078f10ff */
[--C-:B------:R-:W-:Y:S02]  /*12c0*/  SHF.R.S32.HI R10, RZ, 0x2, R6.reuse ;  /* 0x00000002ff0a7819 */ /* 0x100fe40000011406 */
[----:B------:R-:W-:-:S04]  /*12d0*/  SHF.R.S32.HI R7, RZ, 0x1f, R6 ;  /* 0x0000001fff077819 */ /* 0x000fc80000011406 */
[----:B------:R-:W-:-:S04]  /*12e0*/  LEA.HI R7, R7, R10, RZ, 0x3 ;  /* 0x0000000a07077211 */ /* 0x000fc800078f18ff */
[----:B------:R-:W-:Y:S01]  /*12f0*/  LOP3.LUT R11, R7, 0xfffffff8, RZ, 0xc0, !PT ;  /* 0xfffffff8070b7812 */ /* 0x000fe200078ec0ff */
[----:B------:R-:W-:Y:S06]  /*1300*/  @P0 EXIT ;  /* 0x000000000000094d */ /* 0x000fec0003800000 */
[----:B------:R-:W0:Y:S01]  /*1310*/  LDC.64 R16, c[0x0][0x658] ;  /* 0x00019600ff107b82 */ /* 0x000e220000000a00 */
[----:B------:R-:W-:Y:S01]  /*1320*/  IMAD.IADD R10, R10, 0x1, -R11 ;  /* 0x000000010a0a7824 */ /* 0x000fe200078e0a0b */
[----:B------:R-:W-:Y:S02]  /*1330*/  LOP3.LUT R7, R6, 0x7ffffffc, RZ, 0xc0, !PT ;  /* 0x7ffffffc06077812 */ /* 0x000fe400078ec0ff */
[----:B------:R-:W-:Y:S02]  /*1340*/  LEA.HI R5, R5, R2, RZ, 0x5 ;  /* 0x0000000205057211 */ /* 0x000fe400078f28ff */
[----:B------:R-:W-:Y:S01]  /*1350*/  SHF.R.S32.HI R11, RZ, 0x1f, R10 ;  /* 0x0000001fff0b7819 */ /* 0x000fe2000001140a */
[----:B------:R-:W-:Y:S01]  /*1360*/  IMAD.IADD R7, R2, 0x1, -R7 ;  /* 0x0000000102077824 */ /* 0x000fe200078e0a07 */
[----:B------:R-:W-:Y:S02]  /*1370*/  SHF.R.S32.HI R5, RZ, 0x5, R5 ;  /* 0x00000005ff057819 */ /* 0x000fe40000011405 */
[----:B---3-5:R-:W-:Y:S01]  /*1380*/  FSETP.NEU.AND P1, PT, R3, RZ, PT ;  /* 0x000000ff0300720b */ /* 0x028fe20003f2d000 */
[----:B------:R-:W-:-:S02]  /*1390*/  IMAD.SHL.U32 R7, R7, 0x2, RZ ;  /* 0x0000000207077824 */ /* 0x000fc400078e00ff */
[----:B------:R-:W-:-:S03]  /*13a0*/  IMAD.WIDE R14, R15, 0x40, R10 ;  /* 0x000000400f0e7825 */ /* 0x000fc600078e020a */
[----:B------:R-:W-:Y:S01]  /*13b0*/  SHF.R.S32.HI R9, RZ, 0x1f, R7 ;  /* 0x0000001fff097819 */ /* 0x000fe20000011407 */
[C---:B------:R-:W-:Y:S01]  /*13c0*/  IMAD R11, R5.reuse, -0x10, -R8 ;  /* 0xfffffff0050b7824 */ /* 0x040fe200078e0a08 */
[C---:B------:R-:W-:Y:S01]  /*13d0*/  IADD3 R8, P0, R4.reuse, R7, RZ ;  /* 0x0000000704087210 */ /* 0x040fe20007f1e0ff */
[----:B------:R-:W-:Y:S01]  /*13e0*/  IMAD.WIDE R14, R5, 0x10, R14 ;  /* 0x00000010050e7825 */ /* 0x000fe200078e020e */
[----:B------:R-:W-:Y:S02]  /*13f0*/  IADD3 R2, -R7, UR5, -R4 ;  /* 0x0000000507027c10 */ /* 0x000fe4000fffe904 */
[----:B------:R-:W-:Y:S01]  /*1400*/  LEA.HI.X.SX32 R9, R4, R9, 0x1, P0 ;  /* 0x0000000904097211 */ /* 0x000fe200000f0eff */
[-C--:B0-----:R-:W-:Y:S01]  /*1410*/  IMAD R4, R15, R16.reuse, RZ ;  /* 0x000000100f047224 */ /* 0x081fe200078e02ff */
[----:B------:R-:W-:Y:S02]  /*1420*/  IADD3 R10, R11, UR4, -R10 ;  /* 0x000000040b0a7c10 */ /* 0x000fe4000fffe80a */
[----:B------:R-:W-:Y:S01]  /*1430*/  ISETP.GT.AND P0, PT, R2, RZ, PT ;  /* 0x000000ff0200720c */ /* 0x000fe20003f04270 */
[----:B------:R-:W-:Y:S01]  /*1440*/  IMAD.WIDE.U32 R12, R14, R16, R8 ;  /* 0x000000100e0c7225 */ /* 0x000fe200078e0008 */
[----:B------:R-:W-:-:S02]  /*1450*/  SHF.L.U64.HI R11, R16, 0x3, R17 ;  /* 0x00000003100b7819 */ /* 0x000fc40000010211 */
[----:B------:R-:W-:Y:S01]  /*1460*/  ISETP.GT.AND P2, PT, R10, RZ, P0 ;  /* 0x000000ff0a00720c */ /* 0x000fe20000744270 */
[----:B------:R-:W-:Y:S02]  /*1470*/  IMAD R7, R14, R17, R4 ;  /* 0x000000110e077224 */ /* 0x000fe400078e0204 */
[----:B------:R-:W-:Y:S02]  /*1480*/  IMAD.SHL.U32 R16, R16, 0x8, RZ ;  /* 0x0000000810107824 */ /* 0x000fe400078e00ff */
[----:B------:R-:W-:Y:S01]  /*1490*/  IMAD.IADD R7, R13, 0x1, R7 ;  /* 0x000000010d077824 */ /* 0x000fe200078e0207 */
[----:B------:R-:W-:Y:S07]  /*14a0*/  @!P1 BRA `(.L_x_22) ;  /* 0x0000002c00fc9947 */ /* 0x000fee0003800000 */
[----:B------:R-:W-:Y:S01]  /*14b0*/  ULDC.64 UR6, c[0x0][0x630] ;  /* 0x00018c0000067ab9 */ /* 0x000fe20000000a00 */
[----:B------:R-:W-:Y:S01]  /*14c0*/  ULDC.64 UR8, c[0x0][0x628] ;  /* 0x00018a0000087ab9 */ /* 0x000fe20000000a00 */
[----:B------:R-:W-:Y:S01]  /*14d0*/  IMAD R13, R15, UR6, RZ ;  /* 0x000000060f0d7c24 */ /* 0x000fe2000f8e02ff */
[----:B------:R-:W-:Y:S01]  /*14e0*/  ULDC.64 UR4, c[0x0][0x650] ;  /* 0x0001940000047ab9 */ /* 0x000fe20000000a00 */
[----:B------:R-:W-:-:S04]  /*14f0*/  IMAD.WIDE.U32 R18, R14, UR6, R8 ;  /* 0x000000060e127c25 */ /* 0x000fc8000f8e0008 */
[----:B------:R-:W-:Y:S01]  /*1500*/  IMAD R13, R14, UR7, R13 ;  /* 0x000000070e0d7c24 */ /* 0x000fe2000f8e020d */
[----:B------:R-:W-:-:S03]  /*1510*/  LEA R4, P1, R18, UR8, 0x1 ;  /* 0x0000000812047c11 */ /* 0x000fc6000f8208ff */
[----:B------:R-:W-:-:S05]  /*1520*/  IMAD.IADD R5, R19, 0x1, R13 ;  /* 0x0000000113057824 */ /* 0x000fca00078e020d */
[----:B------:R-:W-:-:S05]  /*1530*/  LEA.HI.X R5, R18, UR9, R5, 0x1, P1 ;  /* 0x0000000912057c11 */ /* 0x000fca00088f0c05 */
[----:B------:R-:W2:Y:S01]  /*1540*/  @P2 LDG.E.LTC128B.U16 R17, desc[UR12][R4.64] ;  /* 0x0000000c04112981 */ /* 0x000ea2000c1e1520 */
[----:B------:R-:W-:Y:S01]  /*1550*/  ISETP.GT.AND P1, PT, R2, 0x1, PT ;  /* 0x000000010200780c */ /* 0x000fe20003f24270 */
[----:B------:R-:W-:Y:S03]  /*1560*/  BSSY B0, `(.L_x_23) ;  /* 0x000000b000007945 */ /* 0x000fe60003800000 */
[----:B------:R-:W-:Y:S01]  /*1570*/  ISETP.GT.AND P3, PT, R10, RZ, P1 ;  /* 0x000000ff0a00720c */ /* 0x000fe20000f64270 */
[----:B--2---:R-:W-:-:S04]  /*1580*/  IMAD.U32 R6, R17, 0x10000, RZ ;  /* 0x0001000011067824 */ /* 0x004fc800078e00ff */
[----:B------:R-:W-:Y:S01]  /*1590*/  FMUL R19, R6, R3 ;  /* 0x0000000306137220 */ /* 0x000fe20000400000 */
[----:B------:R-:W-:-:S03]  /*15a0*/  LEA R6, P4, R12, UR4, 0x1 ;  /* 0x000000040c067c11 */ /* 0x000fc6000f8808ff */
[----:B------:R-:W-:Y:S01]  /*15b0*/  FFMA R19, R24, R0, R19 ;  /* 0x0000000018137223 */ /* 0x000fe20000000013 */
[----:B------:R-:W-:-:S04]  /*15c0*/  LEA.HI.X R7, R12, UR5, R7, 0x1, P4 ;  /* 0x000000050c077c11 */ /* 0x000fc8000a0f0c07 */
[----:B------:R-:W-:-:S05]  /*15d0*/  F2FP.BF16.F32.PACK_AB R19, RZ, R19 ;  /* 0x00000013ff13723e */ /* 0x000fca00000010ff */
[----:B------:R0:W-:Y:S01]  /*15e0*/  @P2 STG.E.U16 desc[UR12][R6.64], R19 ;  /* 0x0000001306002986 */ /* 0x0001e2000c10150c */
[----:B------:R-:W-:Y:S05]  /*15f0*/  @!P3 BRA `(.L_x_24) ;  /* 0x000000000004b947 */ /* 0x000fea0003800000 */
[----:B------:R1:W5:Y:S02]  /*1600*/  LDG.E.LTC128B.U16 R17, desc[UR12][R4.64+0x2] ;  /* 0x0000020c04117981 */ /* 0x000364000c1e1520 */
.L_x_24:
[----:B------:R-:W-:Y:S05]  /*1610*/  BSYNC B0 ;  /* 0x0000000000007941 */ /* 0x000fea0003800000 */
.L_x_23:
[----:B------:R-:W-:Y:S01]  /*1620*/  USHF.L.U32 UR5, UR6, 0x3, URZ ;  /* 0x0000000306057899 */ /* 0x000fe2000800063f */
[----:B-----5:R-:W-:Y:S01]  /*1630*/  IMAD.U32 R12, R17, 0x10000, RZ ;  /* 0x00010000110c7824 */ /* 0x020fe200078e00ff */
[----:B------:R-:W-:Y:S01]  /*1640*/  USHF.L.U64.HI UR4, UR6, 0x3, UR7 ;  /* 0x0000000306047899 */ /* 0x000fe20008010207 */
[----:B------:R-:W-:Y:S02]  /*1650*/  ISETP.GT.AND P0, PT, R10, 0x8, P0 ;  /* 0x000000080a00780c */ /* 0x000fe40000704270 */
[----:B------:R-:W-:Y:S01]  /*1660*/  FMUL R12, R12, R3 ;  /* 0x000000030c0c7220 */ /* 0x000fe20000400000 */
[----:B------:R-:W-:Y:S02]  /*1670*/  IMAD.U32 R18, RZ, RZ, UR5 ;  /* 0x00000005ff127e24 */ /* 0x000fe4000f8e00ff */
[----:B0-----:R-:W-:Y:S02]  /*1680*/  IMAD.U32 R19, RZ, RZ, UR4 ;  /* 0x00000004ff137e24 */ /* 0x001fe4000f8e00ff */
[----:B------:R-:W-:Y:S01]  /*1690*/  FFMA R12, R25, R0, R12 ;  /* 0x00000000190c7223 */ /* 0x000fe2000000000c */
[----:B------:R-:W-:-:S04]  /*16a0*/  IMAD.WIDE.U32 R18, R14, UR6, R18 ;  /* 0x000000060e127c25 */ /* 0x000fc8000f8e0012 */
[----:B------:R-:W-:Y:S02]  /*16b0*/  F2FP.BF16.F32.PACK_AB R12, RZ, R12 ;  /* 0x0000000cff0c723e */ /* 0x000fe400000010ff */
[----:B------:R-:W-:Y:S02]  /*16c0*/  IADD3 R14, P2, R8, R18, RZ ;  /* 0x00000012080e7210 */ /* 0x000fe40007f5e0ff */
[----:B------:R-:W-:Y:S02]  /*16d0*/  PRMT R15, R12, 0x7610, R15 ;  /* 0x000076100c0f7816 */ /* 0x000fe4000000000f */
[----:B------:R-:W-:Y:S02]  /*16e0*/  IADD3.X R9, R9, R13, R19, P2, !PT ;  /* 0x0000000d09097210 */ /* 0x000fe400017fe413 */
[C---:B------:R-:W-:Y:S01]  /*16f0*/  LEA R8, P2, R14.reuse, UR8, 0x1 ;  /* 0x000000080e087c11 */ /* 0x040fe2000f8408ff */
[----:B------:R0:W-:Y:S03]  /*1700*/  @P3 STG.E.U16 desc[UR12][R6.64+0x2], R15 ;  /* 0x0000020f06003986 */ /* 0x0001e6000c10150c */
[----:B------:R-:W-:-:S02]  /*1710*/  LEA.HI.X R9, R14, UR9, R9, 0x1, P2 ;  /* 0x000000090e097c11 */ /* 0x000fc400090f0c09 */
[----:B------:R-:W-:-:S06]  /*1720*/  PRMT R14, R17, 0x7610, R14 ;  /* 0x00007610110e7816 */ /* 0x000fcc000000000e */
[----:B------:R-:W2:Y:S01]  /*1730*/  @P0 LDG.E.LTC128B.U16 R14, desc[UR12][R8.64] ;  /* 0x0000000c080e0981 */ /* 0x000ea2000c1e1520 */
[C---:B------:R-:W-:Y:S01]  /*1740*/  SHF.L.U64.HI R11, R16.reuse, 0x1, R11 ;  /* 0x00000001100b7819 */ /* 0x040fe2000001020b */
[----:B------:R-:W-:Y:S01]  /*1750*/  BSSY B0, `(.L_x_25) ;  /* 0x000000b000007945 */ /* 0x000fe20003800000 */
[----:B------:R-:W-:Y:S02]  /*1760*/  LEA R16, P2, R16, R6, 0x1 ;  /* 0x0000000610107211 */ /* 0x000fe400078408ff */
[----:B------:R-:W-:-:S03]  /*1770*/  ISETP.GT.AND P1, PT, R10, 0x8, P1 ;  /* 0x000000080a00780c */ /* 0x000fc60000f24270 */
[----:B------:R-:W-:Y:S02]  /*1780*/  IMAD.X R17, R11, 0x1, R7, P2 ;  /* 0x000000010b117824 */ /* 0x000fe400010e0607 */
[----:B--2---:R-:W-:-:S04]  /*1790*/  IMAD.U32 R12, R14, 0x10000, RZ ;  /* 0x000100000e0c7824 */ /* 0x004fc800078e00ff */
[----:B------:R-:W-:-:S04]  /*17a0*/  FMUL R13, R12, R3 ;  /* 0x000000030c0d7220 */ /* 0x000fc80000400000 */
[----:B------:R-:W-:-:S05]  /*17b0*/  FFMA R13, R26, R0, R13 ;  /* 0x000000001a0d7223 */ /* 0x000fca000000000d */
[----:B------:R-:W-:-:S05]  /*17c0*/  F2FP.BF16.F32.PACK_AB R13, RZ, R13 ;  /* 0x0000000dff0d723e */ /* 0x000fca00000010ff */
[----:B------:R0:W-:Y:S01]  /*17d0*/  @P0 STG.E.U16 desc[UR12][R16.64], R13 ;  /* 0x0000000d10000986 */ /* 0x0001e2000c10150c */
[----:B------:R-:W-:Y:S05]  /*17e0*/  @!P1 BRA `(.L_x_26) ;  /* 0x0000000000049947 */ /* 0x000fea0003800000 */
[----:B------:R2:W5:Y:S02]  /*17f0*/  LDG.E.LTC128B.U16 R14, desc[UR12][R8.64+0x2] ;  /* 0x0000020c080e7981 */ /* 0x000564000c1e1520 */
.L_x_26:
[----:B------:R-:W-:Y:S05]  /*1800*/  BSYNC B0 ;  /* 0x0000000000007941 */ /* 0x000fea0003800000 */
.L_x_25:
[----:B-----5:R-:W-:Y:S01]  /*1810*/  IMAD.U32 R12, R14, 0x10000, RZ ;  /* 0x000100000e0c7824 */ /* 0x020fe200078e00ff */
[----:B------:R-:W-:Y:S01]  /*1820*/  ISETP.GT.AND P0, PT, R2, 0x8, PT ;  /* 0x000000080200780c */ /* 0x000fe20003f04270 */
[----:B0-----:R-:W-:Y:S01]  /*1830*/  @P1 IMAD.MOV.U32 R13, RZ, RZ, R17 ;  /* 0x000000ffff0d1224 */ /* 0x001fe200078e0011 */
[----:B------:R-:W-:Y:S01]  /*1840*/  BSSY B0, `(.L_x_27) ;  /* 0x000000a000007945 */ /* 0x000fe20003800000 */
[----:B------:R-:W-:Y:S01]  /*1850*/  FMUL R12, R12, R3 ;  /* 0x000000030c0c7220 */ /* 0x000fe20000400000 */
[----:B------:R-:W-:-:S03]  /*1860*/  ISETP.GT.AND P2, PT, R10, RZ, P0 ;  /* 0x000000ff0a00720c */ /* 0x000fc60000744270 */
[----:B------:R-:W-:-:S05]  /*1870*/  FFMA R12, R27, R0, R12 ;  /* 0x000000001b0c7223 */ /* 0x000fca000000000c */
[----:B------:R-:W-:-:S04]  /*1880*/  F2FP.BF16.F32.PACK_AB R12, RZ, R12 ;  /* 0x0000000cff0c723e */ /* 0x000fc800000010ff */
[----:B------:R-:W-:Y:S01]  /*1890*/  PRMT R11, R12, 0x7610, R11 ;  /* 0x000076100c0b7816 */ /* 0x000fe2000000000b */
[----:B------:R-:W-:-:S05]  /*18a0*/  @P1 IMAD.MOV.U32 R12, RZ, RZ, R16 ;  /* 0x000000ffff0c1224 */ /* 0x000fca00078e0010 */
[----:B------:R0:W-:Y:S01]  /*18b0*/  @P1 STG.E.U16 desc[UR12][R12.64+0x2], R11 ;  /* 0x0000020b0c001986 */ /* 0x0001e2000c10150c */
[----:B------:R-:W-:Y:S05]  /*18c0*/  @!P2 BRA `(.L_x_28) ;  /* 0x000000000004a947 */ /* 0x000fea0003800000 */
[----:B------:R3:W5:Y:S02]  /*18d0*/  LDG.E.LTC128B.U16 R14, desc[UR12][R4.64+0x10] ;  /* 0x0000100c040e7981 */ /* 0x000764000c1e1520 */
.L_x_28:
[----:B------:R-:W-:Y:S05]  /*18e0*/  BSYNC B0 ;  /* 0x0000000000007941 */ /* 0x000fea0003800000 */
.L_x_27:
[----:B0----5:R-:W-:Y:S01]  /*18f0*/  IMAD.U32 R12, R14, 0x10000, RZ ;  /* 0x000100000e0c7824 */ /* 0x021fe200078e00ff */
[----:B------:R-:W-:Y:S01]  /*1900*/  ISETP.GT.AND P1, PT, R2, 0x9, PT ;  /* 0x000000090200780c */ /* 0x000fe20003f24270 */
[----:B------:R-:W-:Y:S02]  /*1910*/  BSSY B0, `(.L_x_29) ;  /* 0x0000008000007945 */ /* 0x000fe40003800000 */
[----:B------:R-:W-:Y:S01]  /*1920*/  FMUL R11, R12, R3 ;  /* 0x000000030c0b7220 */ /* 0x000fe20000400000 */
[----:B------:R-:W-:-:S03]  /*1930*/  ISETP.GT.AND P3, PT, R10, RZ, P1 ;  /* 0x000000ff0a00720c */ /* 0x000fc60000f64270 */
[----:B------:R-:W-:-:S05]  /*1940*/  FFMA R11, R28, R0, R11 ;  /* 0x000000001c0b7223 */ /* 0x000fca000000000b */
[----:B------:R-:W-:-:S05]  /*1950*/  F2FP.BF16.F32.PACK_AB R11, RZ, R11 ;  /* 0x0000000bff0b723e */ /* 0x000fca00000010ff */
[----:B------:R0:W-:Y:S01]  /*1960*/  @P2 STG.E.U16 desc[UR12][R6.64+0x10], R11 ;  /* 0x0000100b06002986 */ /* 0x0001e2000c10150c */
[----:B------:R-:W-:Y:S05]  /*1970*/  @!P3 BRA `(.L_x_30) ;  /* 0x000000000004b947 */ /* 0x000fea0003800000 */
[----:B------:R4:W5:Y:S02]  /*1980*/  LDG.E.LTC128B.U16 R14, desc[UR12][R4.64+0x12] ;  /* 0x0000120c040e7981 */ /* 0x000964000c1e1520 */
.L_x_30:
[----:B------:R-:W-:Y:S05]  /*1990*/  BSYNC B0 ;  /* 0x0000000000007941 */ /* 0x000fea0003800000 */
.L_x_29:
[----:B-----5:R-:W-:Y:S01]  /*19a0*/  IMAD.U32 R12, R14, 0x10000, RZ ;  /* 0x000100000e0c7824 */ /* 0x020fe200078e00ff */
[----:B------:R-:W-:Y:S01]  /*19b0*/  ISETP.GT.AND P0, PT, R10, 0x8, P0 ;  /* 0x000000080a00780c */ /* 0x000fe20000704270 */
[----:B------:R-:W-:Y:S02]  /*19c0*/  BSSY B0, `(.L_x_31) ;  /* 0x0000007000007945 */ /* 0x000fe40003800000 */
[----:B------:R-:W-:-:S04]  /*19d0*/  FMUL R12, R12, R3 ;  /* 0x000000030c0c7220 */ /* 0x000fc80000400000 */
[----:B------:R-:W-:-:S05]  /*19e0*/  FFMA R12, R29, R0, R12 ;  /* 0x000000001d0c7223 */ /* 0x000fca000000000c */
[----:B------:R-:W-:-:S05]  /*19f0*/  F2FP.BF16.F32.PACK_AB R12, RZ, R12 ;  /* 0x0000000cff0c723e */ /* 0x000fca00000010ff */
[----:B------:R0:W-:Y:S01]  /*1a00*/  @P3 STG.E.U16 desc[UR12][R6.64+0x12], R12 ;  /* 0x0000120c06003986 */ /* 0x0001e2000c10150c */
[----:B------:R-:W-:Y:S05]  /*1a10*/  @!P0 BRA `(.L_x_32) ;  /* 0x0000000000048947 */ /* 0x000fea0003800000 */
[----:B------:R0:W5:Y:S02]  /*1a20*/  LDG.E.LTC128B.U16 R14, desc[UR12][R8.64+0x10] ;  /* 0x0000100c080e7981 */ /* 0x000164000c1e1520 */
.L_x_32:
[----:B------:R-:W-:Y:S05]  /*1a30*/  BSYNC B0 ;  /* 0x0000000000007941 */ /* 0x000fea0003800000 */
.L_x_31:
[----:B0----5:R-:W-:Y:S01]  /*1a40*/  IMAD.U32 R12, R14, 0x10000, RZ ;  /* 0x000100000e0c7824 */ /* 0x021fe200078e00ff */
[----:B------:R-:W-:Y:S01]  /*1a50*/  ISETP.GT.AND P1, PT, R10, 0x8, P1 ;  /* 0x000000080a00780c */ /* 0x000fe20000f24270 */
[----:B------:R-:W-:Y:S01]  /*1a60*/  @P0 IMAD.MOV.U32 R13, RZ, RZ, R17 ;  /* 0x000000ffff0d0224 */ /* 0x000fe200078e0011 */
[----:B------:R-:W-:Y:S01]  /*1a70*/  BSSY B0, `(.L_x_33) ;  /* 0x0000008000007945 */ /* 0x000fe20003800000 */
[----:B------:R-:W-:Y:S01]  /*1a80*/  FMUL R11, R12, R3 ;  /* 0x000000030c0b7220 */ /* 0x000fe20000400000 */
[----:B------:R-:W-:-:S03]  /*1a90*/  @P0 IMAD.MOV.U32 R12, RZ, RZ, R16 ;  /* 0x000000ffff0c0224 */ /* 0x000fc600078e0010 */
[----:B------:R-:W-:-:S05]  /*1aa0*/  FFMA R11, R30, R0, R11 ;  /* 0x000000001e0b7223 */ /* 0x000fca000000000b */
[----:B------:R-:W-:-:S05]  /*1ab0*/  F2FP.BF16.F32.PACK_AB R11, RZ, R11 ;  /* 0x0000000bff0b723e */ /* 0x000fca00000010ff */
[----:B------:R0:W-:Y:S01]  /*1ac0*/  @P0 STG.E.U16 desc[UR12][R12.64+0x10], R11 ;  /* 0x0000100b0c000986 */ /* 0x0001e2000c10150c */
[----:B------:R-:W-:Y:S05]  /*1ad0*/  @!P1 BRA `(.L_x_34) ;  /* 0x0000000000049947 */ /* 0x000fea0003800000 */
[----:B------:R0:W5:Y:S02]  /*1ae0*/  LDG.E.LTC128B.U16 R14, desc[UR12][R8.64+0x12] ;  /* 0x0000120c080e7981 */ /* 0x000164000c1e1520 */
.L_x_34:
[----:B------:R-:W-:Y:S05]  /*1af0*/  BSYNC B0 ;  /* 0x0000000000007941 */ /* 0x000fea0003800000 */
.L_x_33:
[----:B0----5:R-:W-:Y:S01]  /*1b00*/  IMAD.U32 R12, R14, 0x10000, RZ ;  /* 0x000100000e0c7824 */ /* 0x021fe200078e00ff */
[----:B------:R-:W-:Y:S01]  /*1b10*/  ISETP.GT.AND P0, PT, R2, 0x10, PT ;  /* 0x000000100200780c */ /* 0x000fe20003f04270 */
[----:B------:R-:W-:Y:S01]  /*1b20*/  @P1 IMAD.MOV.U32 R13, RZ, RZ, R17 ;  /* 0x000000ffff0d1224 */ /* 0x000fe200078e0011 */
        /* <DEDUP_REMOVED lines=10> */
.L_x_36:
[----:B------:R-:W-:Y:S05]  /*1bd0*/  BSYNC B0 ;  /* 0x0000000000007941 */ /* 0x000fea0003800000 */
.L_x_35:
        /* <DEDUP_REMOVED lines=10> */
.L_x_38:
[----:B------:R-:W-:Y:S05]  /*1c80*/  BSYNC B0 ;  /* 0x0000000000007941 */ /* 0x000fea0003800000 */
.L_x_37:
        /* <DEDUP_REMOVED lines=9> */
.L_x_40:
[----:B------:R-:W-:Y:S05]  /*1d20*/  BSYNC B0 ;  /* 0x0000000000007941 */ /* 0x000fea0003800000 */
.L_x_39:
        /* <DEDUP_REMOVED lines=11> */
.L_x_42:
[----:B------:R-:W-:Y:S05]  /*1de0*/  BSYNC B0 ;  /* 0x0000000000007941 */ /* 0x000fea0003800000 */
.L_x_41:
        /* <DEDUP_REMOVED lines=13> */
.L_x_44:
[----:B------:R-:W-:Y:S05]  /*1ec0*/  BSYNC B0 ;  /* 0x0000000000007941 */ /* 0x000fea0003800000 */
.L_x_43:
        /* <DEDUP_REMOVED lines=10> */
.L_x_46:
[----:B------:R-:W-:Y:S05]  /*1f70*/  BSYNC B0 ;  /* 0x0000000000007941 */ /* 0x000fea0003800000 */
.L_x_45:
        /* <DEDUP_REMOVED lines=9> */
.L_x_48:
[----:B------:R-:W-:Y:S05]  /*2010*/  BSYNC B0 ;  /* 0x0000000000007941 */ /* 0x000fea0003800000 */
.L_x_47:
        /* <DEDUP_REMOVED lines=11> */
.L_x_50:
[----:B------:R-:W-:Y:S05]  /*20d0*/  BSYNC B0 ;  /* 0x0000000000007941 */ /* 0x000fea0003800000 */
.L_x_49:
        /* <DEDUP_REMOVED lines=13> */
.L_x_52:
[----:B------:R-:W-:Y:S05]  /*21b0*/  BSYNC B0 ;  /* 0x0000000000007941 */ /* 0x000fea0003800000 */
.L_x_51:
        /* <DEDUP_REMOVED lines=10> */
.L_x_54:
[----:B------:R-:W-:Y:S05]  /*2260*/  BSYNC B0 ;  /* 0x0000000000007941 */ /* 0x000fea0003800000 */
.L_x_53:
        /* <DEDUP_REMOVED lines=9> */
.L_x_56:
[----:B------:R-:W-:Y:S05]  /*2300*/  BSYNC B0 ;  /* 0x0000000000007941 */ /* 0x000fea0003800000 */
.L_x_55:
        /* <DEDUP_REMOVED lines=11> */
.L_x_58:
[----:B------:R-:W-:Y:S05]  /*23c0*/  BSYNC B0 ;  /* 0x0000000000007941 */ /* 0x000fea0003800000 */
.L_x_57:
        /* <DEDUP_REMOVED lines=13> */
.L_x_60:
[----:B------:R-:W-:Y:S05]  /*24a0*/  BSYNC B0 ;  /* 0x0000000000007941 */ /* 0x000fea0003800000 */
.L_x_59:
        /* <DEDUP_REMOVED lines=10> */
.L_x_62:
[----:B------:R-:W-:Y:S05]  /*2550*/  BSYNC B0 ;  /* 0x0000000000007941 */ /* 0x000fea0003800000 */
.L_x_61:
        /* <DEDUP_REMOVED lines=9> */
.L_x_64:
[----:B------:R-:W-:Y:S05]  /*25f0*/  BSYNC B0 ;  /* 0x0000000000007941 */ /* 0x000fea0003800000 */
.L_x_63:
        /* <DEDUP_REMOVED lines=11> */
.L_x_66:
[----:B------:R-:W-:Y:S05]  /*26b0*/  BSYNC B0 ;  /* 0x0000000000007941 */ /* 0x000fea0003800000 */
.L_x_65:
        /* <DEDUP_REMOVED lines=13> */
.L_x_68:
[----:B------:R-:W-:Y:S05]  /*2790*/  BSYNC B0 ;  /* 0x0000000000007941 */ /* 0x000fea0003800000 */
.L_x_67:
        /* <DEDUP_REMOVED lines=10> */
.L_x_70:
[----:B------:R-:W-:Y:S05]  /*2840*/  BSYNC B0 ;  /* 0x0000000000007941 */ /* 0x000fea0003800000 */
.L_x_69:
        /* <DEDUP_REMOVED lines=9> */
.L_x_72:
[----:B------:R-:W-:Y:S05]  /*28e0*/  BSYNC B0 ;  /* 0x0000000000007941 */ /* 0x000fea0003800000 */
.L_x_71:
        /* <DEDUP_REMOVED lines=11> */
.L_x_74:
[----:B------:R-:W-:Y:S05]  /*29a0*/  BSYNC B0 ;  /* 0x0000000000007941 */ /* 0x000fea0003800000 */
.L_x_73:
        /* <DEDUP_REMOVED lines=13> */
.L_x_76:
[----:B------:R-:W-:Y:S05]  /*2a80*/  BSYNC B0 ;  /* 0x0000000000007941 */ /* 0x000fea0003800000 */
.L_x_75:
        /* <DEDUP_REMOVED lines=10> */
.L_x_78:
[----:B------:R-:W-:Y:S05]  /*2b30*/  BSYNC B0 ;  /* 0x0000000000007941 */ /* 0x000fea0003800000 */
.L_x_77:
        /* <DEDUP_REMOVED lines=9> */
.L_x_80:
[----:B------:R-:W-:Y:S05]  /*2bd0*/  BSYNC B0 ;  /* 0x0000000000007941 */ /* 0x000fea0003800000 */
.L_x_79:
        /* <DEDUP_REMOVED lines=11> */
.L_x_82:
[----:B------:R-:W-:Y:S05]  /*2c90*/  BSYNC B0 ;  /* 0x0000000000007941 */ /* 0x000fea0003800000 */
.L_x_81:
        /* <DEDUP_REMOVED lines=13> */
.L_x_84:
[----:B------:R-:W-:Y:S05]  /*2d70*/  BSYNC B0 ;  /* 0x0000000000007941 */ /* 0x000fea0003800000 */
.L_x_83:
        /* <DEDUP_REMOVED lines=10> */
.L_x_86:
[----:B------:R-:W-:Y:S05]  /*2e20*/  BSYNC B0 ;  /* 0x0000000000007941 */ /* 0x000fea0003800000 */
.L_x_85:
        /* <DEDUP_REMOVED lines=9> */
.L_x_88:
[----:B------:R-:W-:Y:S05]  /*2ec0*/  BSYNC B0 ;  /* 0x0000000000007941 */ /* 0x000fea0003800000 */
.L_x_87:
        /* <DEDUP_REMOVED lines=11> */
.L_x_90:
[----:B------:R-:W-:Y:S05]  /*2f80*/  BSYNC B0 ;  /* 0x0000000000007941 */ /* 0x000fea0003800000 */
.L_x_89:
        /* <DEDUP_REMOVED lines=13> */
.L_x_92:
[----:B------:R-:W-:Y:S05]  /*3060*/  BSYNC B0 ;  /* 0x0000000000007941 */ /* 0x000fea0003800000 */
.L_x_91:
        /* <DEDUP_REMOVED lines=10> */
.L_x_94:
[----:B------:R-:W-:Y:S05]  /*3110*/  BSYNC B0 ;  /* 0x0000000000007941 */ /* 0x000fea0003800000 */
.L_x_93:
        /* <DEDUP_REMOVED lines=9> */
.L_x_96:
[----:B------:R-:W-:Y:S05]  /*31b0*/  BSYNC B0 ;  /* 0x0000000000007941 */ /* 0x000fea0003800000 */
.L_x_95:
        /* <DEDUP_REMOVED lines=11> */
.L_x_98:
[----:B------:R-:W-:Y:S05]  /*3270*/  BSYNC B0 ;  /* 0x0000000000007941 */ /* 0x000fea0003800000 */
.L_x_97:
        /* <DEDUP_REMOVED lines=13> */
.L_x_100:
[----:B------:R-:W-:Y:S05]  /*3350*/  BSYNC B0 ;  /* 0x0000000000007941 */ /* 0x000fea0003800000 */
.L_x_99:
        /* <DEDUP_REMOVED lines=10> */
.L_x_102:
[----:B------:R-:W-:Y:S05]  /*3400*/  BSYNC B0 ;  /* 0x0000000000007941 */ /* 0x000fea0003800000 */
.L_x_101:
        /* <DEDUP_REMOVED lines=9> */
.L_x_104:
[----:B------:R-:W-:Y:S05]  /*34a0*/  BSYNC B0 ;  /* 0x0000000000007941 */ /* 0x000fea0003800000 */
.L_x_103:
        /* <DEDUP_REMOVED lines=11> */
.L_x_106:
[----:B------:R-:W-:Y:S05]  /*3560*/  BSYNC B0 ;  /* 0x0000000000007941 */ /* 0x000fea0003800000 */
.L_x_105:
        /* <DEDUP_REMOVED lines=13> */
.L_x_108:
[----:B------:R-:W-:Y:S05]  /*3640*/  BSYNC B0 ;  /* 0x0000000000007941 */ /* 0x000fea0003800000 */
.L_x_107:
        /* <DEDUP_REMOVED lines=10> */
.L_x_110:
[----:B------:R-:W-:Y:S05]  /*36f0*/  BSYNC B0 ;  /* 0x0000000000007941 */ /* 0x000fea0003800000 */
.L_x_109:
        /* <DEDUP_REMOVED lines=9> */
.L_x_112:
[----:B------:R-:W-:Y:S05]  /*3790*/  BSYNC B0 ;  /* 0x0000000000007941 */ /* 0x000fea0003800000 */
.L_x_111:
        /* <DEDUP_REMOVED lines=11> */
.L_x_114:
[----:B------:R-:W-:Y:S05]  /*3850*/  BSYNC B0 ;  /* 0x0000000000007941 */ /* 0x000fea0003800000 */
.L_x_113:
        /* <DEDUP_REMOVED lines=13> */
.L_x_116:
[----:B------:R-:W-:Y:S05]  /*3930*/  BSYNC B0 ;  /* 0x0000000000007941 */ /* 0x000fea0003800000 */
.L_x_115:
        /* <DEDUP_REMOVED lines=10> */
.L_x_118:
[----:B------:R-:W-:Y:S05]  /*39e0*/  BSYNC B0 ;  /* 0x0000000000007941 */ /* 0x000fea0003800000 */
.L_x_117:
        /* <DEDUP_REMOVED lines=9> */
.L_x_120:
[----:B------:R-:W-:Y:S05]  /*3a80*/  BSYNC B0 ;  /* 0x0000000000007941 */ /* 0x000fea0003800000 */
.L_x_119:
        /* <DEDUP_REMOVED lines=11> */
.L_x_122:
[----:B------:R-:W-:Y:S05]  /*3b40*/  BSYNC B0 ;  /* 0x0000000000007941 */ /* 0x000fea0003800000 */
.L_x_121:
        /* <DEDUP_REMOVED lines=13> */
.L_x_124:
[----:B------:R-:W-:Y:S05]  /*3c20*/  BSYNC B0 ;  /* 0x0000000000007941 */ /* 0x000fea0003800000 */
.L_x_123:
        /* <DEDUP_REMOVED lines=10> */
.L_x_126:
[----:B------:R-:W-:Y:S05]  /*3cd0*/  BSYNC B0 ;  /* 0x0000000000007941 */ /* 0x000fea0003800000 */
.L_x_125:
        /* <DEDUP_REMOVED lines=9> */
.L_x_128:
[----:B------:R-:W-:Y:S05]  /*3d70*/  BSYNC B0 ;  /* 0x0000000000007941 */ /* 0x000fea0003800000 */
.L_x_127:
        /* <DEDUP_REMOVED lines=11> */
.L_x_130:
[----:B------:R-:W-:Y:S05]  /*3e30*/  BSYNC B0 ;  /* 0x0000000000007941 */ /* 0x000fea0003800000 */
.L_x_129:
        /* <DEDUP_REMOVED lines=13> */
.L_x_132:
[----:B------:R-:W-:Y:S05]  /*3f10*/  BSYNC B0 ;  /* 0x0000000000007941 */ /* 0x000fea0003800000 */
.L_x_131:
        /* <DEDUP_REMOVED lines=10> */
.L_x_134:
[----:B------:R-:W-:Y:S05]  /*3fc0*/  BSYNC B0 ;  /* 0x0000000000007941 */ /* 0x000fea0003800000 */
.L_x_133:
        /* <DEDUP_REMOVED lines=9> */
.L_x_136:
[----:B------:R-:W-:Y:S05]  /*4060*/  BSYNC B0 ;  /* 0x0000000000007941 */ /* 0x000fea0003800000 */
.L_x_135:
        /* <DEDUP_REMOVED lines=11> */
.L_x_138:
[----:B------:R-:W-:Y:S05]  /*4120*/  BSYNC B0 ;  /* 0x0000000000007941 */ /* 0x000fea0003800000 */
.L_x_137:
        /* <DEDUP_REMOVED lines=13> */
.L_x_140:
[----:B------:R-:W-:Y:S05]  /*4200*/  BSYNC B0 ;  /* 0x0000000000007941 */ /* 0x000fea0003800000 */
.L_x_139:
        /* <DEDUP_REMOVED lines=10> */
.L_x_142:
[----:B------:R-:W-:Y:S05]  /*42b0*/  BSYNC B0 ;  /* 0x0000000000007941 */ /* 0x000fea0003800000 */
.L_x_141:
        /* <DEDUP_REMOVED lines=9> */
.L_x_144:
[----:B------:R-:W-:Y:S05]  /*4350*/  BSYNC B0 ;  /* 0x0000000000007941 */ /* 0x000fea0003800000 */
.L_x_143:
[----:B0----5:R-:W-:Y:S01]  /*4360*/  IMAD.U32 R2, R14, 0x10000, RZ ;  /* 0x000100000e027824 */ /* 0x021fe200078e00ff */
[----:B------:R-:W-:Y:S01]  /*4370*/  ISETP.GT.AND P1, PT, R10, 0x8, P1 ;  /* 0x000000080a00780c */ /* 0x000fe20000f24270 */
[----:B-1-34-:R-:W-:Y:S01]  /*4380*/  @P0 IMAD.MOV.U32 R4, RZ, RZ, R16 ;  /* 0x000000ffff040224 */ /* 0x01afe200078e0010 */
[----:B------:R-:W-:Y:S01]  /*4390*/  BSSY B0, `(.L_x_145) ;  /* 0x0000009000007945 */ /* 0x000fe20003800000 */
[----:B------:R-:W-:-:S04]  /*43a0*/  FMUL R5, R2, R3 ;  /* 0x0000000302057220 */ /* 0x000fc80000400000 */
[----:B------:R-:W-:-:S05]  /*43b0*/  FFMA R5, R86, R0, R5 ;  /* 0x0000000056057223 */ /* 0x000fca0000000005 */
[----:B------:R-:W-:-:S04]  /*43c0*/  F2FP.BF16.F32.PACK_AB R5, RZ, R5 ;  /* 0x00000005ff05723e */ /* 0x000fc800000010ff */
[----:B------:R-:W-:Y:S01]  /*43d0*/  PRMT R2, R5, 0x7610, R2 ;  /* 0x0000761005027816 */ /* 0x000fe20000000002 */
[----:B------:R-:W-:-:S05]  /*43e0*/  @P0 IMAD.MOV.U32 R5, RZ, RZ, R17 ;  /* 0x000000ffff050224 */ /* 0x000fca00078e0011 */
[----:B------:R0:W-:Y:S01]  /*43f0*/  @P0 STG.E.U16 desc[UR12][R4.64+0xf0], R2 ;  /* 0x0000f00204000986 */ /* 0x0001e2000c10150c */
[----:B------:R-:W-:Y:S05]  /*4400*/  @!P1 BRA `(.L_x_146) ;  /* 0x0000000000049947 */ /* 0x000fea0003800000 */
[----:B------:R1:W5:Y:S02]  /*4410*/  LDG.E.LTC128B.U16 R14, desc[UR12][R8.64+0xf2] ;  /* 0x0000f20c080e7981 */ /* 0x000364000c1e1520 */
.L_x_146:
[----:B------:R-:W-:Y:S05]  /*4420*/  BSYNC B0 ;  /* 0x0000000000007941 */ /* 0x000fea0003800000 */
.L_x_145:
[----:B-----5:R-:W-:-:S04]  /*4430*/  IMAD.U32 R14, R14, 0x10000, RZ ;  /* 0x000100000e0e7824 */ /* 0x020fc800078e00ff */
[----:B------:R-:W-:-:S04]  /*4440*/  FMUL R14, R14, R3 ;  /* 0x000000030e0e7220 */ /* 0x000fc80000400000 */
[----:B------:R-:W-:Y:S01]  /*4450*/  FFMA R14, R87, R0, R14 ;  /* 0x00000000570e7223 */ /* 0x000fe2000000000e */
[----:B------:R-:W-:Y:S06]  /*4460*/  @!P1 EXIT ;  /* 0x000000000000994d */ /* 0x000fec0003800000 */
[----:B------:R-:W-:-:S05]  /*4470*/  F2FP.BF16.F32.PACK_AB R14, RZ, R14 ;  /* 0x0000000eff0e723e */ /* 0x000fca00000010ff */
[----:B------:R-:W-:Y:S01]  /*4480*/  STG.E.U16 desc[UR12][R16.64+0xf2], R14 ;  /* 0x0000f20e10007986 */ /* 0x000fe2000c10150c */
[----:B------:R-:W-:Y:S05]  /*4490*/  EXIT ;  /* 0x000000000000794d */ /* 0x000fea0003800000 */
.L_x_22:
[----:B------:R-:W-:Y:S01]  /*44a0*/  ISETP.GT.AND P3, PT, R2, 0x1, PT ;  /* 0x000000010200780c */ /* 0x000fe20003f64270 */
[----:B------:R-:W-:Y:S01]  /*44b0*/  ULDC.64 UR4, c[0x0][0x650] ;  /* 0x0001940000047ab9 */ /* 0x000fe20000000a00 */
[-C--:B------:R-:W-:Y:S01]  /*44c0*/  FMUL R24, R24, R0.reuse ;  /* 0x0000000018187220 */ /* 0x080fe20000400000 */
[-C--:B------:R-:W-:Y:S01]  /*44d0*/  FMUL R25, R25, R0.reuse ;  /* 0x0000000019197220 */ /* 0x080fe20000400000 */
[----:B------:R-:W-:Y:S01]  /*44e0*/  ISETP.GT.AND P4, PT, R10, RZ, P3 ;  /* 0x000000ff0a00720c */ /* 0x000fe20001f84270 */
[-C--:B------:R-:W-:Y:S01]  /*44f0*/  FMUL R26, R26, R0.reuse ;  /* 0x000000001a1a7220 */ /* 0x080fe20000400000 */
[----:B------:R-:W-:Y:S01]  /*4500*/  LEA R4, P1, R12, UR4, 0x1 ;  /* 0x000000040c047c11 */ /* 0x000fe2000f8208ff */
[----:B------:R-:W-:Y:S01]  /*4510*/  FMUL R27, R27, R0 ;  /* 0x000000001b1b7220 */ /* 0x000fe20000400000 */
[----:B------:R-:W-:Y:S01]  /*4520*/  F2FP.BF16.F32.PACK_AB R24, RZ, R24 ;  /* 0x00000018ff18723e */ /* 0x000fe200000010ff */
[-C--:B------:R-:W-:Y:S01]  /*4530*/  FMUL R28, R28, R0.reuse ;  /* 0x000000001c1c7220 */ /* 0x080fe20000400000 */
[----:B------:R-:W-:Y:S01]  /*4540*/  LEA.HI.X R5, R12, UR5, R7, 0x1, P1 ;  /* 0x000000050c057c11 */ /* 0x000fe200088f0c07 */
[-C--:B------:R-:W-:Y:S01]  /*4550*/  FMUL R29, R29, R0.reuse ;  /* 0x000000001d1d7220 */ /* 0x080fe20000400000 */
[----:B------:R-:W-:Y:S01]  /*4560*/  F2FP.BF16.F32.PACK_AB R25, RZ, R25 ;  /* 0x00000019ff19723e */ /* 0x000fe200000010ff */
[-C--:B------:R-:W-:Y:S01]  /*4570*/  FMUL R30, R30, R0.reuse ;  /* 0x000000001e1e7220 */ /* 0x080fe20000400000 */
[----:B------:R-:W-:Y:S01]  /*4580*/  ISETP.GT.AND P3, PT, R10, 0x8, P3 ;  /* 0x000000080a00780c */ /* 0x000fe20001f64270 */
[----:B------:R-:W-:Y:S01]  /*4590*/  @P2 STG.E.U16 desc[UR12][R4.64], R24 ;  /* 0x0000001804002986 */ /* 0x000fe2000c10150c */
[----:B------:R-:W-:Y:S01]  /*45a0*/  SHF.L.U64.HI R11, R16, 0x1, R11 ;  /* 0x00000001100b7819 */ /* 0x000fe2000001020b */
[----:B------:R-:W-:Y:S01]  /*45b0*/  FMUL R31, R31, R0 ;  /* 0x000000001f1f7220 */ /* 0x000fe20000400000 */
[----:B------:R-:W-:Y:S01]  /*45c0*/  ISETP.GT.AND P2, PT, R10, 0x8, P0 ;  /* 0x000000080a00780c */ /* 0x000fe20000744270 */
[----:B------:R-:W-:Y:S01]  /*45d0*/  @P4 STG.E.U16 desc[UR12][R4.64+0x2], R25 ;  /* 0x0000021904004986 */ /* 0x000fe2000c10150c */
[----:B------:R-:W-:Y:S01]  /*45e0*/  LEA R16, P4, R16, R4, 0x1 ;  /* 0x0000000410107211 */ /* 0x000fe200078808ff */
[-C--:B------:R-:W-:Y:S01]  /*45f0*/  FMUL R32, R32, R0.reuse ;  /* 0x0000000020207220 */ /* 0x080fe20000400000 */
[C---:B------:R-:W-:Y:S01]  /*4600*/  ISETP.GT.AND P1, PT, R2.reuse, 0x8, PT ;  /* 0x000000080200780c */ /* 0x040fe20003f24270 */
[-C--:B------:R-:W-:Y:S01]  /*4610*/  FMUL R33, R33, R0.reuse ;  /* 0x0000000021217220 */ /* 0x080fe20000400000 */
[----:B------:R-:W-:Y:S01]  /*4620*/  ISETP.GT.AND P0, PT, R2, 0x9, PT ;  /* 0x000000090200780c */ /* 0x000fe20003f04270 */
[----:B------:R-:W-:Y:S01]  /*4630*/  IMAD.X R17, R11, 0x1, R5, P4 ;  /* 0x000000010b117824 */ /* 0x000fe200020e0605 */
[C---:B------:R-:W-:Y:S01]  /*4640*/  ISETP.GT.AND P5, PT, R10.reuse, RZ, P1 ;  /* 0x000000ff0a00720c */ /* 0x040fe20000fa4270 */
[--C-:B------:R-:W-:Y:S01]  /*4650*/  @P3 IMAD.MOV.U32 R6, RZ, RZ, R16.reuse ;  /* 0x000000ffff063224 */ /* 0x100fe200078e0010 */
[C---:B------:R-:W-:Y:S01]  /*4660*/  ISETP.GT.AND P4, PT, R10.reuse, RZ, P0 ;  /* 0x000000ff0a00720c */ /* 0x040fe20000784270 */
[--C-:B------:R-:W-:Y:S01]  /*4670*/  @P3 IMAD.MOV.U32 R7, RZ, RZ, R17.reuse ;  /* 0x000000ffff073224 */ /* 0x100fe200078e0011 */
[----:B------:R-:W-:Y:S01]  /*4680*/  ISETP.GT.AND P1, PT, R10, 0x8, P1 ;  /* 0x000000080a00780c */ /* 0x000fe20000f24270 */
[----:B------:R-:W-:Y:S01]  /*4690*/  FMUL R34, R34, R0 ;  /* 0x0000000022227220 */ /* 0x000fe20000400000 */
[----:B------:R-:W-:Y:S01]  /*46a0*/  F2FP.BF16.F32.PACK_AB R26, RZ, R26 ;  /* 0x0000001aff1a723e */ /* 0x000fe200000010ff */
[-C--:B------:R-:W-:Y:S01]  /*46b0*/  FMUL R35, R35, R0.reuse ;  /* 0x0000000023237220 */ /* 0x080fe20000400000 */
[----:B------:R-:W-:Y:S01]  /*46c0*/  F2FP.BF16.F32.PACK_AB R27, RZ, R27 ;  /* 0x0000001bff1b723e */ /* 0x000fe200000010ff */
[----:B------:R-:W-:Y:S01]  /*46d0*/  FMUL R36, R36, R0 ;  /* 0x0000000024247220 */ /* 0x000fe20000400000 */
[----:B------:R-:W-:Y:S01]  /*46e0*/  F2FP.BF16.F32.PACK_AB R28, RZ, R28 ;  /* 0x0000001cff1c723e */ /* 0x000fe200000010ff */
[----:B------:R-:W-:Y:S01]  /*46f0*/  @P2 STG.E.U16 desc[UR12][R16.64], R26 ;  /* 0x0000001a10002986 */ /* 0x000fe2000c10150c */
[----:B------:R-:W-:Y:S01]  /*4700*/  F2FP.BF16.F32.PACK_AB R29, RZ, R29 ;  /* 0x0000001dff1d723e */ /* 0x000fe200000010ff */
[-C--:B------:R-:W-:Y:S01]  /*4710*/  FMUL R37, R37, R0.reuse ;  /* 0x0000000025257220 */ /* 0x080fe20000400000 */
[----:B------:R-:W-:Y:S01]  /*4720*/  ISETP.GT.AND P2, PT, R10, 0x8, P0 ;  /* 0x000000080a00780c */ /* 0x000fe20000744270 */
[----:B------:R0:W-:Y:S01]  /*4730*/  @P3 STG.E.U16 desc[UR12][R6.64+0x2], R27 ;  /* 0x0000021b06003986 */ /* 0x0001e2000c10150c */
[----:B------:R-:W-:Y:S01]  /*4740*/  ISETP.GT.AND P3, PT, R2, 0x10, PT ;  /* 0x000000100200780c */ /* 0x000fe20003f64270 */
[----:B------:R-:W-:Y:S01]  /*4750*/  FMUL R38, R38, R0 ;  /* 0x0000000026267220 */ /* 0x000fe20000400000 */
[----:B------:R-:W-:Y:S01]  /*4760*/  F2FP.BF16.F32.PACK_AB R30, RZ, R30 ;  /* 0x0000001eff1e723e */ /* 0x000fe200000010ff */
[----:B------:R-:W-:Y:S01]  /*4770*/  @P5 STG.E.U16 desc[UR12][R4.64+0x10], R28 ;  /* 0x0000101c04005986 */ /* 0x000fe2000c10150c */
[----:B------:R-:W-:Y:S01]  /*4780*/  ISETP.GT.AND P0, PT, R2, 0x11, PT ;  /* 0x000000110200780c */ /* 0x000fe20003f04270 */
[-C--:B------:R-:W-:Y:S01]  /*4790*/  FMUL R39, R39, R0.reuse ;  /* 0x0000000027277220 */ /* 0x080fe20000400000 */
[----:B------:R-:W-:Y:S01]  /*47a0*/  F2FP.BF16.F32.PACK_AB R31, RZ, R31 ;  /* 0x0000001fff1f723e */ /* 0x000fe200000010ff */
[----:B------:R-:W-:Y:S01]  /*47b0*/  @P4 STG.E.U16 desc[UR12][R4.64+0x12], R29 ;  /* 0x0000121d04004986 */ /* 0x000fe2000c10150c */
[----:B------:R-:W-:Y:S01]  /*47c0*/  ISETP.GT.AND P4, PT, R10, RZ, P3 ;  /* 0x000000ff0a00720c */ /* 0x000fe20001f84270 */
[----:B------:R-:W-:Y:S01]  /*47d0*/  FMUL R40, R40, R0 ;  /* 0x0000000028287220 */ /* 0x000fe20000400000 */
[C---:B------:R-:W-:Y:S01]  /*47e0*/  ISETP.GT.AND P3, PT, R10.reuse, 0x8, P3 ;  /* 0x000000080a00780c */ /* 0x040fe20001f64270 */
[--C-:B0-----:R-:W-:Y:S01]  /*47f0*/  @P1 IMAD.MOV.U32 R6, RZ, RZ, R16.reuse ;  /* 0x000000ffff061224 */ /* 0x101fe200078e0010 */
[----:B------:R-:W-:Y:S01]  /*4800*/  ISETP.GT.AND P5, PT, R10, RZ, P0 ;  /* 0x000000ff0a00720c */ /* 0x000fe200007a4270 */
[--C-:B------:R-:W-:Y:S01]  /*4810*/  @P1 IMAD.MOV.U32 R7, RZ, RZ, R17.reuse ;  /* 0x000000ffff071224 */ /* 0x100fe200078e0011 */
[----:B------:R-:W-:Y:S01]  /*4820*/  F2FP.BF16.F32.PACK_AB R32, RZ, R32 ;  /* 0x00000020ff20723e */ /* 0x000fe200000010ff */
[-C--:B------:R-:W-:Y:S01]  /*4830*/  FMUL R41, R41, R0.reuse ;  /* 0x0000000029297220 */ /* 0x080fe20000400000 */
[----:B------:R-:W-:Y:S01]  /*4840*/  F2FP.BF16.F32.PACK_AB R33, RZ, R33 ;  /* 0x00000021ff21723e */ /* 0x000fe200000010ff */
[-C--:B------:R-:W-:Y:S01]  /*4850*/  FMUL R42, R42, R0.reuse ;  /* 0x000000002a2a7220 */ /* 0x080fe20000400000 */
[----:B------:R0:W-:Y:S01]  /*4860*/  @P1 STG.E.U16 desc[UR12][R6.64+0x10], R30 ;  /* 0x0000101e06001986 */ /* 0x0001e2000c10150c */
[----:B------:R-:W-:Y:S01]  /*4870*/  ISETP.GT.AND P1, PT, R10, 0x8, P0 ;  /* 0x000000080a00780c */ /* 0x000fe20000724270 */
[----:B------:R-:W-:Y:S01]  /*4880*/  FMUL R43, R43, R0 ;  /* 0x000000002b2b7220 */ /* 0x000fe20000400000 */
[----:B------:R-:W-:Y:S01]  /*4890*/  F2FP.BF16.F32.PACK_AB R34, RZ, R34 ;  /* 0x00000022ff22723e */ /* 0x000fe200000010ff */
[-C--:B------:R-:W-:Y:S01]  /*48a0*/  FMUL R44, R44, R0.reuse ;  /* 0x000000002c2c7220 */ /* 0x080fe20000400000 */
[----:B------:R-:W-:Y:S01]  /*48b0*/  F2FP.BF16.F32.PACK_AB R35, RZ, R35 ;  /* 0x00000023ff23723e */ /* 0x000fe200000010ff */
[-C--:B------:R-:W-:Y:S01]  /*48c0*/  FMUL R45, R45, R0.reuse ;  /* 0x000000002d2d7220 */ /* 0x080fe20000400000 */
[----:B------:R-:W-:Y:S01]  /*48d0*/  ISETP.GT.AND P0, PT, R2, 0x19, PT ;  /* 0x000000190200780c */ /* 0x000fe20003f04270 */
[----:B------:R-:W-:Y:S01]  /*48e0*/  FMUL R46, R46, R0 ;  /* 0x000000002e2e7220 */ /* 0x000fe20000400000 */
[----:B------:R-:W-:Y:S01]  /*48f0*/  F2FP.BF16.F32.PACK_AB R36, RZ, R36 ;  /* 0x00000024ff24723e */ /* 0x000fe200000010ff */
[----:B------:R-:W-:Y:S01]  /*4900*/  FMUL R47, R47, R0 ;  /* 0x000000002f2f7220 */ /* 0x000fe20000400000 */
[----:B------:R-:W-:Y:S01]  /*4910*/  F2FP.BF16.F32.PACK_AB R37, RZ, R37 ;  /* 0x00000025ff25723e */ /* 0x000fe200000010ff */
[--C-:B0-----:R-:W-:Y:S01]  /*4920*/  @P2 IMAD.MOV.U32 R6, RZ, RZ, R16.reuse ;  /* 0x000000ffff062224 */ /* 0x101fe200078e0010 */
[----:B------:R-:W-:Y:S01]  /*4930*/  F2FP.BF16.F32.PACK_AB R38, RZ, R38 ;  /* 0x00000026ff26723e */ /* 0x000fe200000010ff */
[--C-:B------:R-:W-:Y:S01]  /*4940*/  @P2 IMAD.MOV.U32 R7, RZ, RZ, R17.reuse ;  /* 0x000000ffff072224 */ /* 0x100fe200078e0011 */
[----:B------:R-:W-:Y:S01]  /*4950*/  F2FP.BF16.F32.PACK_AB R39, RZ, R39 ;  /* 0x00000027ff27723e */ /* 0x000fe200000010ff */
[----:B------:R-:W-:Y:S01]  /*4960*/  FMUL R48, R48, R0 ;  /* 0x0000000030307220 */ /* 0x000fe20000400000 */
[----:B------:R-:W-:Y:S01]  /*4970*/  F2FP.BF16.F32.PACK_AB R40, RZ, R40 ;  /* 0x00000028ff28723e */ /* 0x000fe200000010ff */
[-C--:B------:R-:W-:Y:S01]  /*4980*/  FMUL R49, R49, R0.reuse ;  /* 0x0000000031317220 */ /* 0x080fe20000400000 */
[----:B------:R0:W-:Y:S01]  /*4990*/  @P2 STG.E.U16 desc[UR12][R6.64+0x12], R31 ;  /* 0x0000121f06002986 */ /* 0x0001e2000c10150c */
[----:B------:R-:W-:Y:S01]  /*49a0*/  ISETP.GT.AND P2, PT, R2, 0x18, PT ;  /* 0x000000180200780c */ /* 0x000fe20003f44270 */
[-C--:B------:R-:W-:Y:S01]  /*49b0*/  FMUL R50, R50, R0.reuse ;  /* 0x0000000032327220 */ /* 0x080fe20000400000 */
[----:B------:R-:W-:Y:S01]  /*49c0*/  F2FP.BF16.F32.PACK_AB R41, RZ, R41 ;  /* 0x00000029ff29723e */ /* 0x000fe200000010ff */
[----:B------:R-:W-:Y:S01]  /*49d0*/  @P4 STG.E.U16 desc[UR12][R4.64+0x20], R32 ;  /* 0x0000202004004986 */ /* 0x000fe2000c10150c */
[C---:B------:R-:W-:Y:S01]  /*49e0*/  ISETP.GT.AND P4, PT, R10.reuse, RZ, P2 ;  /* 0x000000ff0a00720c */ /* 0x040fe20001784270 */
[-C--:B------:R-:W-:Y:S01]  /*49f0*/  FMUL R51, R51, R0.reuse ;  /* 0x0000000033337220 */ /* 0x080fe20000400000 */
[C---:B------:R-:W-:Y:S01]  /*4a00*/  ISETP.GT.AND P2, PT, R10.reuse, 0x8, P2 ;  /* 0x000000080a00780c */ /* 0x040fe20001744270 */
[----:B------:R-:W-:Y:S01]  /*4a10*/  @P5 STG.E.U16 desc[UR12][R4.64+0x22], R33 ;  /* 0x0000222104005986 */ /* 0x000fe2000c10150c */
[----:B------:R-:W-:Y:S01]  /*4a20*/  ISETP.GT.AND P5, PT, R10, RZ, P0 ;  /* 0x000000ff0a00720c */ /* 0x000fe200007a4270 */
[----:B------:R-:W-:Y:S01]  /*4a30*/  FMUL R52, R52, R0 ;  /* 0x0000000034347220 */ /* 0x000fe20000400000 */
[----:B------:R-:W-:Y:S01]  /*4a40*/  F2FP.BF16.F32.PACK_AB R42, RZ, R42 ;  /* 0x0000002aff2a723e */ /* 0x000fe200000010ff */
[--C-:B0-----:R-:W-:Y:S01]  /*4a50*/  @P3 IMAD.MOV.U32 R6, RZ, RZ, R16.reuse ;  /* 0x000000ffff063224 */ /* 0x101fe200078e0010 */
[----:B------:R-:W-:Y:S01]  /*4a60*/  F2FP.BF16.F32.PACK_AB R43, RZ, R43 ;  /* 0x0000002bff2b723e */ /* 0x000fe200000010ff */
[--C-:B------:R-:W-:Y:S01]  /*4a70*/  @P3 IMAD.MOV.U32 R7, RZ, RZ, R17.reuse ;  /* 0x000000ffff073224 */ /* 0x100fe200078e0011 */
[----:B------:R-:W-:Y:S01]  /*4a80*/  F2FP.BF16.F32.PACK_AB R44, RZ, R44 ;  /* 0x0000002cff2c723e */ /* 0x000fe200000010ff */
[-C--:B------:R-:W-:Y:S01]  /*4a90*/  FMUL R53, R53, R0.reuse ;  /* 0x0000000035357220 */ /* 0x080fe20000400000 */
[----:B------:R-:W-:Y:S01]  /*4aa0*/  F2FP.BF16.F32.PACK_AB R45, RZ, R45 ;  /* 0x0000002dff2d723e */ /* 0x000fe200000010ff */
[-C--:B------:R-:W-:Y:S01]  /*4ab0*/  FMUL R54, R54, R0.reuse ;  /* 0x0000000036367220 */ /* 0x080fe20000400000 */
[----:B------:R0:W-:Y:S01]  /*4ac0*/  @P3 STG.E.U16 desc[UR12][R6.64+0x20], R34 ;  /* 0x0000202206003986 */ /* 0x0001e2000c10150c */
[----:B------:R-:W-:Y:S01]  /*4ad0*/  ISETP.GT.AND P3, PT, R2, 0x20, PT ;  /* 0x000000200200780c */ /* 0x000fe20003f64270 */
[----:B------:R-:W-:Y:S01]  /*4ae0*/  FMUL R55, R55, R0 ;  /* 0x0000000037377220 */ /* 0x000fe20000400000 */
[----:B------:R-:W-:Y:S01]  /*4af0*/  F2FP.BF16.F32.PACK_AB R46, RZ, R46 ;  /* 0x0000002eff2e723e */ /* 0x000fe200000010ff */
[-C--:B------:R-:W-:Y:S01]  /*4b00*/  FMUL R56, R56, R0.reuse ;  /* 0x0000000038387220 */ /* 0x080fe20000400000 */
[----:B------:R-:W-:Y:S01]  /*4b10*/  F2FP.BF16.F32.PACK_AB R47, RZ, R47 ;  /* 0x0000002fff2f723e */ /* 0x000fe200000010ff */
[----:B------:R-:W-:Y:S01]  /*4b20*/  FMUL R57, R57, R0 ;  /* 0x0000000039397220 */ /* 0x000fe20000400000 */
[----:B------:R-:W-:Y:S01]  /*4b30*/  F2FP.BF16.F32.PACK_AB R48, RZ, R48 ;  /* 0x00000030ff30723e */ /* 0x000fe200000010ff */
[-C--:B------:R-:W-:Y:S01]  /*4b40*/  FMUL R58, R58, R0.reuse ;  /* 0x000000003a3a7220 */ /* 0x080fe20000400000 */
[----:B------:R-:W-:Y:S01]  /*4b50*/  F2FP.BF16.F32.PACK_AB R49, RZ, R49 ;  /* 0x00000031ff31723e */ /* 0x000fe200000010ff */
        /* <DEDUP_REMOVED lines=10> */
[----:B------:R-:W-:Y:S01]  /*4c00*/  ISETP.GT.AND P1, PT, R10, 0x8, P0 ;  /* 0x000000080a00780c */ /* 0x000fe20000724270 */
[-C--:B------:R-:W-:Y:S01]  /*4c10*/  FMUL R62, R62, R0.reuse ;  /* 0x000000003e3e7220 */ /* 0x080fe20000400000 */
[----:B------:R-:W-:Y:S01]  /*4c20*/  ISETP.GT.AND P0, PT, R2, 0x21, PT ;  /* 0x000000210200780c */ /* 0x000fe20003f04270 */
        /* <DEDUP_REMOVED lines=65> */
[----:B0-----:R-:W-:Y:S01]  /*5040*/  @P1 IMAD.MOV.U32 R6, RZ, RZ, R16 ;  /* 0x000000ffff061224 */ /* 0x001fe200078e0010 */
[----:B------:R-:W-:Y:S01]  /*5050*/  F2FP.BF16.F32.PACK_AB R75, RZ, R75 ;  /* 0x0000004bff4b723e */ /* 0x000fe200000010ff */
[----:B------:R-:W-:Y:S01]  /*5060*/  @P1 IMAD.MOV.U32 R7, RZ, RZ, R17 ;  /* 0x000000ffff071224 */ /* 0x000fe200078e0011 */
        /* <DEDUP_REMOVED lines=10> */
[----:B------:R-:W-:Y:S01]  /*5110*/  FMUL R0, R87, R0 ;  /* 0x0000000057007220 */ /* 0x000fe20000400000 */
[C---:B------:R-:W-:Y:S01]  /*5120*/  ISETP.GT.AND P3, PT, R10.reuse, 0x8, P3 ;  /* 0x000000080a00780c */ /* 0x040fe20001f64270 */
[----:B------:R-:W-:Y:S01]  /*5130*/  @P5 STG.E.U16 desc[UR12][R4.64+0x52], R45 ;  /* 0x0000522d04005986 */ /* 0x000fe2000c10150c */
[----:B------:R-:W-:-:S02]  /*5140*/  ISETP.GT.AND P5, PT, R10, RZ, P0 ;  /* 0x000000ff0a00720c */ /* 0x000fc400007a4270 */
[----:B------:R-:W-:Y:S01]  /*5150*/  F2FP.BF16.F32.PACK_AB R78, RZ, R78 ;  /* 0x0000004eff4e723e */ /* 0x000fe200000010ff */
[----:B0-----:R-:W-:Y:S01]  /*5160*/  @P2 IMAD.MOV.U32 R6, RZ, RZ, R16 ;  /* 0x000000ffff062224 */ /* 0x001fe200078e0010 */
[----:B------:R-:W-:Y:S01]  /*5170*/  F2FP.BF16.F32.PACK_AB R79, RZ, R79 ;  /* 0x0000004fff4f723e */ /* 0x000fe200000010ff */
[----:B------:R-:W-:Y:S01]  /*5180*/  @P2 IMAD.MOV.U32 R7, RZ, RZ, R17 ;  /* 0x000000ffff072224 */ /* 0x000fe200078e0011 */
[----:B------:R-:W-:Y:S02]  /*5190*/  F2FP.BF16.F32.PACK_AB R80, RZ, R80 ;  /* 0x00000050ff50723e */ /* 0x000fe400000010ff */
[----:B------:R-:W-:Y:S02]  /*51a0*/  F2FP.BF16.F32.PACK_AB R81, RZ, R81 ;  /* 0x00000051ff51723e */ /* 0x000fe400000010ff */
[----:B------:R0:W-:Y:S01]  /*51b0*/  @P2 STG.E.U16 desc[UR12][R6.64+0x50], R46 ;  /* 0x0000502e06002986 */ /* 0x0001e2000c10150c */
[----:B------:R-:W-:Y:S02]  /*51c0*/  ISETP.GT.AND P2, PT, R2, 0x38, PT ;  /* 0x000000380200780c */ /* 0x000fe40003f44270 */
[----:B------:R-:W-:-:S02]  /*51d0*/  F2FP.BF16.F32.PACK_AB R82, RZ, R82 ;  /* 0x00000052ff52723e */ /* 0x000fc400000010ff */
[----:B------:R-:W-:Y:S02]  /*51e0*/  F2FP.BF16.F32.PACK_AB R83, RZ, R83 ;  /* 0x00000053ff53723e */ /* 0x000fe400000010ff */
[----:B------:R-:W-:Y:S02]  /*51f0*/  F2FP.BF16.F32.PACK_AB R84, RZ, R84 ;  /* 0x00000054ff54723e */ /* 0x000fe400000010ff */
[----:B------:R-:W-:Y:S02]  /*5200*/  F2FP.BF16.F32.PACK_AB R85, RZ, R85 ;  /* 0x00000055ff55723e */ /* 0x000fe400000010ff */
[----:B------:R-:W-:Y:S01]  /*5210*/  F2FP.BF16.F32.PACK_AB R86, RZ, R86 ;  /* 0x00000056ff56723e */ /* 0x000fe200000010ff */
[----:B0-----:R-:W-:Y:S02]  /*5220*/  @P1 IMAD.MOV.U32 R6, RZ, RZ, R16 ;  /* 0x000000ffff061224 */ /* 0x001fe400078e0010 */
[----:B------:R-:W-:-:S05]  /*5230*/  @P1 IMAD.MOV.U32 R7, RZ, RZ, R17 ;  /* 0x000000ffff071224 */ /* 0x000fca00078e0011 */
[----:B------:R0:W-:Y:S01]  /*5240*/  @P1 STG.E.U16 desc[UR12][R6.64+0x52], R47 ;  /* 0x0000522f06001986 */ /* 0x0001e2000c10150c */
[----:B------:R-:W-:Y:S02]  /*5250*/  ISETP.GT.AND P1, PT, R10, 0x8, P0 ;  /* 0x000000080a00780c */ /* 0x000fe40000724270 */
[----:B------:R-:W-:Y:S01]  /*5260*/  ISETP.GT.AND P0, PT, R2, 0x39, PT ;  /* 0x000000390200780c */ /* 0x000fe20003f04270 */
[----:B------:R-:W-:Y:S01]  /*5270*/  @P4 STG.E.U16 desc[UR12][R4.64+0x60], R48 ;  /* 0x0000603004004986 */ /* 0x000fe2000c10150c */
[C---:B------:R-:W-:Y:S02]  /*5280*/  ISETP.GT.AND P4, PT, R10.reuse, RZ, P2 ;  /* 0x000000ff0a00720c */ /* 0x040fe40001784270 */
[C---:B------:R-:W-:Y:S01]  /*5290*/  ISETP.GT.AND P2, PT, R10.reuse, 0x8, P2 ;  /* 0x000000080a00780c */ /* 0x040fe20001744270 */
[----:B------:R-:W-:Y:S01]  /*52a0*/  @P5 STG.E.U16 desc[UR12][R4.64+0x62], R49 ;  /* 0x0000623104005986 */ /* 0x000fe2000c10150c */
[----:B------:R-:W-:Y:S01]  /*52b0*/  ISETP.GT.AND P5, PT, R10, RZ, P0 ;  /* 0x000000ff0a00720c */ /* 0x000fe200007a4270 */
[----:B0-----:R-:W-:-:S02]  /*52c0*/  @P3 IMAD.MOV.U32 R6, RZ, RZ, R16 ;  /* 0x000000ffff063224 */ /* 0x001fc400078e0010 */
[----:B------:R-:W-:-:S05]  /*52d0*/  @P3 IMAD.MOV.U32 R7, RZ, RZ, R17 ;  /* 0x000000ffff073224 */ /* 0x000fca00078e0011 */
[----:B------:R0:W-:Y:S01]  /*52e0*/  @P3 STG.E.U16 desc[UR12][R6.64+0x60], R50 ;  /* 0x0000603206003986 */ /* 0x0001e2000c10150c */
[----:B------:R-:W-:Y:S01]  /*52f0*/  ISETP.GT.AND P3, PT, R2, 0x40, PT ;  /* 0x000000400200780c */ /* 0x000fe20003f64270 */
        /* <DEDUP_REMOVED lines=37> */
[C---:B------:R-:W-:Y:S02]  /*5550*/  ISETP.GT.AND P5, PT, R10.reuse, RZ, P0 ;  /* 0x000000ff0a00720c */ /* 0x040fe400007a4270 */
[----:B------:R-:W-:Y:S01]  /*5560*/  ISETP.GT.AND P0, PT, R10, 0x8, P0 ;  /* 0x000000080a00780c */ /* 0x000fe20000704270 */
[----:B0-----:R-:W-:-:S02]  /*5570*/  @P2 IMAD.MOV.U32 R6, RZ, RZ, R16 ;  /* 0x000000ffff062224 */ /* 0x001fc400078e0010 */
[----:B------:R-:W-:-:S05]  /*5580*/  @P2 IMAD.MOV.U32 R7, RZ, RZ, R17 ;  /* 0x000000ffff072224 */ /* 0x000fca00078e0011 */
[----:B------:R0:W-:Y:S01]  /*5590*/  @P2 STG.E.U16 desc[UR12][R6.64+0x90], R62 ;  /* 0x0000903e06002986 */ /* 0x0001e2000c10150c */
[----:B------:R-:W-:Y:S01]  /*55a0*/  ISETP.GT.AND P2, PT, R2, 0x59, PT ;  /* 0x000000590200780c */ /* 0x000fe20003f44270 */
[----:B0-----:R-:W-:Y:S02]  /*55b0*/  @P1 IMAD.MOV.U32 R6, RZ, RZ, R16 ;  /* 0x000000ffff061224 */ /* 0x001fe400078e0010 */
[----:B------:R-:W-:-:S05]  /*55c0*/  @P1 IMAD.MOV.U32 R7, RZ, RZ, R17 ;  /* 0x000000ffff071224 */ /* 0x000fca00078e0011 */
[----:B------:R0:W-:Y:S01]  /*55d0*/  @P1 STG.E.U16 desc[UR12][R6.64+0x92], R63 ;  /* 0x0000923f06001986 */ /* 0x0001e2000c10150c */
[----:B------:R-:W-:-:S03]  /*55e0*/  ISETP.GT.AND P1, PT, R2, 0x58, PT ;  /* 0x000000580200780c */ /* 0x000fc60003f24270 */
[----:B------:R-:W-:Y:S01]  /*55f0*/  @P4 STG.E.U16 desc[UR12][R4.64+0xa0], R64 ;  /* 0x0000a04004004986 */ /* 0x000fe2000c10150c */
[C---:B------:R-:W-:Y:S02]  /*5600*/  ISETP.GT.AND P4, PT, R10.reuse, RZ, P1 ;  /* 0x000000ff0a00720c */ /* 0x040fe40000f84270 */
[C---:B------:R-:W-:Y:S01]  /*5610*/  ISETP.GT.AND P1, PT, R10.reuse, 0x8, P1 ;  /* 0x000000080a00780c */ /* 0x040fe20000f24270 */
[----:B------:R-:W-:Y:S01]  /*5620*/  @P5 STG.E.U16 desc[UR12][R4.64+0xa2], R65 ;  /* 0x0000a24104005986 */ /* 0x000fe2000c10150c */
[C---:B------:R-:W-:Y:S02]  /*5630*/  ISETP.GT.AND P5, PT, R10.reuse, RZ, P2 ;  /* 0x000000ff0a00720c */ /* 0x040fe400017a4270 */
[----:B------:R-:W-:Y:S01]  /*5640*/  ISETP.GT.AND P2, PT, R10, 0x8, P2 ;  /* 0x000000080a00780c */ /* 0x000fe20001744270 */
[----:B0-----:R-:W-:Y:S02]  /*5650*/  @P3 IMAD.MOV.U32 R6, RZ, RZ, R16 ;  /* 0x000000ffff063224 */ /* 0x001fe400078e0010 */
        /* <DEDUP_REMOVED lines=15> */
[----:B------:R0:W-:Y:S02]  /*5750*/  @P1 STG.E.U16 desc[UR12][R6.64+0xb0], R70 ;  /* 0x0000b04606001986 */ /* 0x0001e4000c10150c */
[----:B0-----:R-:W-:Y:S02]  /*5760*/  @P2 IMAD.MOV.U32 R6, RZ, RZ, R16 ;  /* 0x000000ffff062224 */ /* 0x001fe400078e0010 */
[----:B------:R-:W-:-:S05]  /*5770*/  @P2 IMAD.MOV.U32 R7, RZ, RZ, R17 ;  /* 0x000000ffff072224 */ /* 0x000fca00078e0011 */
[----:B------:R0:W-:Y:S01]  /*5780*/  @P2 STG.E.U16 desc[UR12][R6.64+0xb2], R71 ;  /* 0x0000b24706002986 */ /* 0x0001e2000c10150c */
[----:B------:R-:W-:-:S03]  /*5790*/  ISETP.GT.AND P2, PT, R2, 0x71, PT ;  /* 0x000000710200780c */ /* 0x000fc60003f44270 */
[----:B------:R-:W-:Y:S01]  /*57a0*/  @P4 STG.E.U16 desc[UR12][R4.64+0xc0], R72 ;  /* 0x0000c04804004986 */ /* 0x000fe2000c10150c */
[----:B------:R-:W-:-:S03]  /*57b0*/  ISETP.GT.AND P4, PT, R2, 0x68, PT ;  /* 0x000000680200780c */ /* 0x000fc60003f84270 */
[----:B------:R-:W-:Y:S01]  /*57c0*/  @P5 STG.E.U16 desc[UR12][R4.64+0xc2], R73 ;  /* 0x0000c24904005986 */ /* 0x000fe2000c10150c */
[----:B------:R-:W-:Y:S02]  /*57d0*/  ISETP.GT.AND P5, PT, R2, 0x69, PT ;  /* 0x000000690200780c */ /* 0x000fe40003fa4270 */
[C---:B------:R-:W-:Y:S01]  /*57e0*/  ISETP.GT.AND P1, PT, R10.reuse, RZ, P4 ;  /* 0x000000ff0a00720c */ /* 0x040fe20002724270 */
[----:B0-----:R-:W-:Y:S01]  /*57f0*/  @P3 IMAD.MOV.U32 R6, RZ, RZ, R16 ;  /* 0x000000ffff063224 */ /* 0x001fe200078e0010 */
[C---:B------:R-:W-:Y:S01]  /*5800*/  ISETP.GT.AND P6, PT, R10.reuse, RZ, P5 ;  /* 0x000000ff0a00720c */ /* 0x040fe20002fc4270 */
[----:B------:R-:W-:Y:S01]  /*5810*/  @P3 IMAD.MOV.U32 R7, RZ, RZ, R17 ;  /* 0x000000ffff073224 */ /* 0x000fe200078e0011 */
[----:B------:R-:W-:-:S04]  /*5820*/  ISETP.GT.AND P4, PT, R10, 0x8, P4 ;  /* 0x000000080a00780c */ /* 0x000fc80002784270 */
[----:B------:R0:W-:Y:S01]  /*5830*/  @P3 STG.E.U16 desc[UR12][R6.64+0xc0], R74 ;  /* 0x0000c04a06003986 */ /* 0x0001e2000c10150c */
[----:B------:R-:W-:-:S06]  /*5840*/  ISETP.GT.AND P3, PT, R2, 0x70, PT ;  /* 0x000000700200780c */ /* 0x000fcc0003f64270 */
[----:B------:R-:W-:Y:S02]  /*5850*/  @P6 IMAD.MOV.U32 R3, RZ, RZ, R5 ;  /* 0x000000ffff036224 */ /* 0x000fe400078e0005 */
[----:B0-----:R-:W-:Y:S02]  /*5860*/  @P0 IMAD.MOV.U32 R6, RZ, RZ, R16 ;  /* 0x000000ffff060224 */ /* 0x001fe400078e0010 */
[----:B------:R-:W-:-:S05]  /*5870*/  @P0 IMAD.MOV.U32 R7, RZ, RZ, R17 ;  /* 0x000000ffff070224 */ /* 0x000fca00078e0011 */
[----:B------:R-:W-:Y:S01]  /*5880*/  @P0 STG.E.U16 desc[UR12][R6.64+0xc2], R75 ;  /* 0x0000c24b06000986 */ /* 0x000fe2000c10150c */
[----:B------:R-:W-:-:S03]  /*5890*/  ISETP.GT.AND P0, PT, R2, 0x79, PT ;  /* 0x000000790200780c */ /* 0x000fc60003f04270 */
[----:B------:R-:W-:Y:S01]  /*58a0*/  @P1 STG.E.U16 desc[UR12][R4.64+0xd0], R76 ;  /* 0x0000d04c04001986 */ /* 0x000fe2000c10150c */
[----:B------:R-:W-:Y:S01]  /*58b0*/  ISETP.GT.AND P1, PT, R2, 0x78, PT ;  /* 0x000000780200780c */ /* 0x000fe20003f24270 */
[----:B------:R-:W-:-:S05]  /*58c0*/  @P6 IMAD.MOV.U32 R2, RZ, RZ, R4 ;  /* 0x000000ffff026224 */ /* 0x000fca00078e0004 */
[----:B------:R0:W-:Y:S01]  /*58d0*/  @P6 STG.E.U16 desc[UR12][R2.64+0xd2], R77 ;  /* 0x0000d24d02006986 */ /* 0x0001e2000c10150c */
[C---:B------:R-:W-:Y:S02]  /*58e0*/  ISETP.GT.AND P6, PT, R10.reuse, 0x8, P5 ;  /* 0x000000080a00780c */ /* 0x040fe40002fc4270 */
[C---:B------:R-:W-:Y:S02]  /*58f0*/  ISETP.GT.AND P5, PT, R10.reuse, RZ, P3 ;  /* 0x000000ff0a00720c */ /* 0x040fe40001fa4270 */
[----:B------:R-:W-:Y:S01]  /*5900*/  ISETP.GT.AND P3, PT, R10, 0x8, P3 ;  /* 0x000000080a00780c */ /* 0x000fe20001f64270 */
[----:B0-----:R-:W-:Y:S02]  /*5910*/  @P4 IMAD.MOV.U32 R2, RZ, RZ, R16 ;  /* 0x000000ffff024224 */ /* 0x001fe400078e0010 */
[----:B------:R-:W-:-:S05]  /*5920*/  @P4 IMAD.MOV.U32 R3, RZ, RZ, R17 ;  /* 0x000000ffff034224 */ /* 0x000fca00078e0011 */
[----:B------:R0:W-:Y:S01]  /*5930*/  @P4 STG.E.U16 desc[UR12][R2.64+0xd0], R78 ;  /* 0x0000d04e02004986 */ /* 0x0001e2000c10150c */
        /* <DEDUP_REMOVED lines=14> */
[----:B------:R0:W-:Y:S02]  /*5a20*/  @P4 STG.E.U16 desc[UR12][R2.64+0xe2], R81 ;  /* 0x0000e25102004986 */ /* 0x0001e4000c10150c */
        /* <DEDUP_REMOVED lines=8> */
[----:B------:R0:W-:Y:S04]  /*5ab0*/  @P5 STG.E.U16 desc[UR12][R2.64+0xf0], R84 ;  /* 0x0000f05402005986 */ /* 0x0001e8000c10150c */
[----:B------:R1:W-:Y:S01]  /*5ac0*/  @P6 STG.E.U16 desc[UR12][R4.64+0xf2], R85 ;  /* 0x0000f25504006986 */ /* 0x0003e2000c10150c */
[----:B0-----:R-:W-:Y:S02]  /*5ad0*/  @P1 IMAD.MOV.U32 R2, RZ, RZ, R16 ;  /* 0x000000ffff021224 */ /* 0x001fe400078e0010 */
[----:B------:R-:W-:-:S05]  /*5ae0*/  @P1 IMAD.MOV.U32 R3, RZ, RZ, R17 ;  /* 0x000000ffff031224 */ /* 0x000fca00078e0011 */
[----:B------:R1:W-:Y:S01]  /*5af0*/  @P1 STG.E.U16 desc[UR12][R2.64+0xf0], R86 ;  /* 0x0000f05602001986 */ /* 0x0003e2000c10150c */
[----:B------:R-:W-:Y:S05]  /*5b00*/  @!P0 EXIT ;  /* 0x000000000000894d */ /* 0x000fea0003800000 */
[----:B------:R-:W-:-:S05]  /*5b10*/  F2FP.BF16.F32.PACK_AB R0, RZ, R0 ;  /* 0x00000000ff00723e */ /* 0x000fca00000010ff */
[----:B------:R-:W-:Y:S01]  /*5b20*/  STG.E.U16 desc[UR12][R16.64+0xf2], R0 ;  /* 0x0000f20010007986 */ /* 0x000fe2000c10150c */
[----:B------:R-:W-:Y:S05]  /*5b30*/  EXIT ;  /* 0x000000000000794d */ /* 0x000fea0003800000 */
.L_x_10:
[----:B------:R-:W-:-:S13]  /*5b40*/  ISETP.NE.AND P0, PT, R6, RZ, PT ;  /* 0x000000ff0600720c */ /* 0x000fda0003f05270 */
[----:B------:R-:W-:Y:S05]  /*5b50*/  @P0 EXIT ;  /* 0x000000000000094d */ /* 0x000fea0003800000 */
[----:B------:R-:W-:-:S13]  /*5b60*/  ELECT P0, URZ, PT ;  /* 0x00000000003f782f */ /* 0x000fda0003800000 */
[----:B------:R-:W-:Y:S05]  /*5b70*/  @!P0 BRA `(.L_x_147) ;  /* 0x0000000800308947 */ /* 0x000fea0003800000 */
[----:B------:R-:W-:Y:S02]  /*5b80*/  ISETP.GE.AND P0, PT, R4, 0x1, PT ;  /* 0x000000010400780c */ /* 0x000fe40003f06270 */
[----:B---3-5:R-:W-:-:S04]  /*5b90*/  SHF.R.S32.HI R3, RZ, 0x1f, R8 ;  /* 0x0000001fff037819 */ /* 0x028fc80000011408 */
[----:B------:R-:W-:-:S07]  /*5ba0*/  LEA.HI R3, R3, R8, RZ, 0x7 ;  /* 0x0000000803037211 */ /* 0x000fce00078f38ff */
[----:B------:R-:W-:Y:S05]  /*5bb0*/  @!P0 BRA `(.L_x_147) ;  /* 0x0000000800208947 */ /* 0x000fea0003800000 */
[----:B-1----:R-:W0:Y:S01]  /*5bc0*/  S2R R0, SR_CTAID.X ;  /* 0x0000000000007919 */ /* 0x002e220000002500 */
[----:B------:R-:W-:Y:S01]  /*5bd0*/  LOP3.LUT R3, R3, 0xffffff80, RZ, 0xc0, !PT ;  /* 0xffffff8003037812 */ /* 0x000fe200078ec0ff */
[----:B------:R-:W-:Y:S01]  /*5be0*/  ULDC UR4, c[0x0][0x384] ;  /* 0x0000e10000047ab9 */ /* 0x000fe20000000800 */
[C---:B------:R-:W-:Y:S01]  /*5bf0*/  LOP3.LUT P0, RZ, R8.reuse, 0x1f, RZ, 0xc0, !PT ;  /* 0x0000001f08ff7812 */ /* 0x040fe2000780c0ff */
[----:B------:R-:W1:Y:S01]  /*5c00*/  S2R R7, SR_CTAID.Y ;  /* 0x0000000000077919 */ /* 0x000e620000002600 */
[----:B------:R-:W-:Y:S01]  /*5c10*/  ULDC UR5, c[0x0][0x388] ;  /* 0x0000e20000057ab9 */ /* 0x000fe20000000800 */
[----:B------:R-:W-:Y:S01]  /*5c20*/  IMAD.IADD R3, R8, 0x1, -R3 ;  /* 0x0000000108037824 */ /* 0x000fe200078e0a03 */
[----:B------:R-:W-:Y:S01]  /*5c30*/  LOP3.LUT R24, R2, 0x2, RZ, 0xfc, !PT ;  /* 0x0000000202187812 */ /* 0x000fe200078efcff */
[----:B------:R-:W-:Y:S01]  /*5c40*/  VIADD R25, R4, 0x1 ;  /* 0x0000000104197836 */ /* 0x000fe20000000000 */
[----:B------:R-:W-:Y:S01]  /*5c50*/  CS2R R8, SRZ ;  /* 0x0000000000087805 */ /* 0x000fe2000001ff00 */
[----:B------:R-:W-:Y:S01]  /*5c60*/  IMAD.MOV.U32 R5, RZ, RZ, 0x1 ;  /* 0x00000001ff057424 */ /* 0x000fe200078e00ff */
[----:B------:R-:W-:-:S02]  /*5c70*/  ISETP.NE.AND P1, PT, R3, RZ, PT ;  /* 0x000000ff0300720c */ /* 0x000fc40003f25270 */
[----:B------:R-:W-:Y:S01]  /*5c80*/  ISETP.NE.OR P0, PT, R3, RZ, !P0 ;  /* 0x000000ff0300720c */ /* 0x000fe20004705670 */
[----:B------:R-:W-:Y:S02]  /*5c90*/  IMAD.MOV.U32 R3, RZ, RZ, RZ ;  /* 0x000000ffff037224 */ /* 0x000fe400078e00ff */
[----:B0-----:R-:W-:-:S04]  /*5ca0*/  IMAD.SHL.U32 R19, R0, 0x40, RZ ;  /* 0x0000004000137824 */ /* 0x001fc800078e00ff */
[----:B------:R-:W-:-:S04]  /*5cb0*/  IMAD.HI.U32 R0, R19, UR4, RZ ;  /* 0x0000000413007c27 */ /* 0x000fc8000f8e00ff */
[----:B-1----:R-:W-:Y:S01]  /*5cc0*/  IMAD.SHL.U32 R18, R7, 0x80, RZ ;  /* 0x0000008007127824 */ /* 0x002fe200078e00ff */
[----:B------:R-:W-:Y:S02]  /*5cd0*/  CS2R R6, SRZ ;  /* 0x0000000000067805 */ /* 0x000fe4000001ff00 */
[----:B------:R-:W-:Y:S01]  /*5ce0*/  SHF.R.U32.HI R0, RZ, UR5, R0 ;  /* 0x00000005ff007c19 */ /* 0x000fe20008011600 */
[----:B------:R-:W-:-:S07]  /*5cf0*/  VIADD R21, R18, 0x40 ;  /* 0x0000004012157836 */ /* 0x000fce0000000000 */
.L_x_151:
[----:B------:R-:W0:Y:S01]  /*5d00*/  S2R R11, SR_CgaCtaId ;  /* 0x00000000000b7919 */ /* 0x000e220000008800 */
[----:B------:R-:W-:-:S04]  /*5d10*/  MOV R10, 0x400 ;  /* 0x00000400000a7802 */ /* 0x000fc80000000f00 */
[----:B0-----:R-:W-:Y:S02]  /*5d20*/  LEA R20, R11, R10, 0x18 ;  /* 0x0000000a0b147211 */ /* 0x001fe400078ec0ff */
[----:B------:R-:W-:-:S03]  /*5d30*/  SHF.L.U32 R10, R5, 0x1f, RZ ;  /* 0x0000001f050a7819 */ /* 0x000fc600000006ff */
[----:B------:R-:W-:-:S07]  /*5d40*/  IMAD R11, R3, 0x8, R20 ;  /* 0x00000008030b7824 */ /* 0x000fce00078e0214 */
.L_x_148:
[----:B0-----:R0:W1:Y:S02]  /*5d50*/  SYNCS.PHASECHK.TRANS64.TRYWAIT P2, [R11+URZ+0x36090], R10 ;  /* 0x0360900a0b0075a7 */ /* 0x001064000804017f */
[----:B-1----:R-:W-:Y:S05]  /*5d60*/  @!P2 NANOSLEEP.SYNCS 0x989680 ;  /* 0x009896800000a95d */ /* 0x002fea0003900000 */
[----:B------:R-:W1:Y:S02]  /*5d70*/  @!P2 SYNCS.PHASECHK.TRANS64 P2, [R11+URZ+0x36090], R10 ;  /* 0x0360900a0b00a5a7 */ /* 0x000e64000804007f */
[----:B-1----:R-:W-:Y:S05]  /*5d80*/  @!P2 BRA `(.L_x_148) ;  /* 0xfffffffc00f0a947 */ /* 0x002fea000383ffff */
[----:B0-----:R-:W0:Y:S02]  /*5d90*/  @!P1 LDC R10, c[0x0][0x580] ;  /* 0x00016000ff0a9b82 */ /* 0x001e240000000800 */
[----:B0-----:R0:W-:Y:S02]  /*5da0*/  @!P1 SYNCS.ARRIVE.TRANS64 RZ, [R11+URZ+0x36000], R10 ;  /* 0x0360000a0bff99a7 */ /* 0x0011e4000800003f */
[----:B0-----:R-:W-:-:S04]  /*5db0*/  PRMT R10, R24, 0x9910, RZ ;  /* 0x00009910180a7816 */ /* 0x001fc800000000ff */
[----:B------:R-:W-:-:S13]  /*5dc0*/  ISETP.NE.AND P2, PT, R10, 0x2, PT ;  /* 0x000000020a00780c */ /* 0x000fda0003f45270 */
[----:B------:R-:W-:Y:S05]  /*5dd0*/  @P2 BRA `(.L_x_149) ;  /* 0x0000000000042947 */ /* 0x000fea0003800000 */
[----:B------:R-:W-:Y:S01]  /*5de0*/  BPT.TRAP 0x1 ;  /* 0x000000040000795c */ /* 0x000fe20000300000 */
.L_x_149:
[----:B------:R-:W-:Y:S05]  /*5df0*/  @P0 BRA `(.L_x_150) ;  /* 0x0000000000040947 */ /* 0x000fea0003800000 */
[----:B------:R-:W-:Y:S01]  /*5e00*/  BPT.TRAP 0x1 ;  /* 0x000000040000795c */ /* 0x000fe20000300000 */
.L_x_150:
[----:B------:R-:W0:Y:S01]  /*5e10*/  LDC R12, c[0x0][0x380] ;  /* 0x0000e000ff0c7b82 */ /* 0x000e220000000800 */
[----:B------:R-:W-:Y:S01]  /*5e20*/  R2UR UR4, R0 ;  /* 0x00000000000472ca */ /* 0x000fe200000e0000 */
[----:B------:R-:W-:Y:S01]  /*5e30*/  ULDC UR18, c[0x0][0x38c] ;  /* 0x0000e30000127ab9 */ /* 0x000fe20000000800 */
[----:B------:R-:W-:Y:S01]  /*5e40*/  R2UR UR16, R19 ;  /* 0x00000000131072ca */ /* 0x000fe200000e0000 */
[----:B------:R-:W-:Y:S01]  /*5e50*/  UISETP.NE.AND UP0, UPT, UR18, 0x1, UPT ;  /* 0x000000011200788c */ /* 0x000fe2000bf05270 */
[----:B------:R-:W-:Y:S01]  /*5e60*/  R2UR UR25, R11 ;  /* 0x000000000b1972ca */ /* 0x000fe200000e0000 */
[----:B------:R-:W-:Y:S01]  /*5e70*/  ULDC UR23, c[0x0][0x398] ;  /* 0x0000e60000177ab9 */ /* 0x000fe20000000800 */
[C---:B------:R-:W-:Y:S01]  /*5e80*/  VIADD R11, R9.reuse, 0x1 ;  /* 0x00000001090b7836 */ /* 0x040fe20000000000 */
[----:B------:R-:W1:Y:S01]  /*5e90*/  LDC.64 R14, c[0x0][0x3f8] ;  /* 0x0000fe00ff0e7b82 */ /* 0x000e620000000a00 */
[----:B------:R-:W-:Y:S01]  /*5ea0*/  R2UR UR26, R8 ;  /* 0x00000000081a72ca */ /* 0x000fe200000e0000 */
[----:B------:R-:W-:Y:S01]  /*5eb0*/  ULDC.64 UR30, c[0x0][0x198] ;  /* 0x00006600001e7ab9 */ /* 0x000fe20000000a00 */
[----:B------:R-:W-:Y:S01]  /*5ec0*/  R2UR UR20, R9 ;  /* 0x00000000091472ca */ /* 0x000fe200000e0000 */
[----:B------:R-:W-:Y:S01]  /*5ed0*/  UIADD3 UR34, UP2, UR30, 0x270, URZ ;  /* 0x000002701e227890 */ /* 0x000fe2000ff5e03f */
[----:B------:R-:W-:Y:S01]  /*5ee0*/  R2UR UR24, R3 ;  /* 0x00000000031872ca */ /* 0x000fe200000e0000 */
[----:B------:R-:W-:Y:S01]  /*5ef0*/  ULDC UR36, c[0x0][0x3ec] ;  /* 0x0000fb0000247ab9 */ /* 0x000fe20000000800 */
[----:B------:R-:W-:Y:S01]  /*5f00*/  @UP0 ULDC.64 UR6, c[0x0][0x390] ;  /* 0x0000e40000060ab9 */ /* 0x000fe20000000a00 */
[----:B------:R-:W1:Y:S01]  /*5f10*/  LDC.64 R16, c[0x0][0x3d0] ;  /* 0x0000f400ff107b82 */ /* 0x000e620000000a00 */
[----:B------:R-:W-:Y:S01]  /*5f20*/  UIADD3.X UR35, URZ, UR31, URZ, UP2, !UPT ;  /* 0x0000001f3f237290 */ /* 0x000fe200097fe43f */
[----:B------:R-:W-:Y:S01]  /*5f30*/  VIADD R25, R25, 0xffffffff ;  /* 0xffffffff19197836 */ /* 0x000fe20000000000 */
[----:B------:R-:W-:Y:S01]  /*5f40*/  ULDC.64 UR8, c[0x0][0x3c0] ;  /* 0x0000f00000087ab9 */ /* 0x000fe20000000a00 */
[----:B------:R-:W-:Y:S01]  /*5f50*/  R2UR UR21, R7 ;  /* 0x00000000071572ca */ /* 0x000fe200000e0000 */
[----:B------:R-:W-:Y:S01]  /*5f60*/  ULDC.64 UR28, c[0x0][0x3f0] ;  /* 0x0000fc00001c7ab9 */ /* 0x000fe20000000a00 */
[----:B------:R-:W-:Y:S01]  /*5f70*/  R2UR UR22, R6 ;  /* 0x00000000061672ca */ /* 0x000fe200000e0000 */
[----:B------:R-:W-:Y:S01]  /*5f80*/  UIADD3 UR25, UR25, 0x36000, URZ ;  /* 0x0003600019197890 */ /* 0x000fe2000fffe03f */
[----:B0-----:R-:W-:Y:S01]  /*5f90*/  ISETP.NE.AND P2, PT, R12, 0x1, PT ;  /* 0x000000010c00780c */ /* 0x001fe20003f45270 */
[----:B------:R-:W0:Y:S01]  /*5fa0*/  LDC R13, c[0x0][0x400] ;  /* 0x00010000ff0d7b82 */ /* 0x000e220000000800 */
[----:B------:R-:W-:Y:S01]  /*5fb0*/  ISETP.GT.AND P6, PT, R25, 0x1, PT ;  /* 0x000000011900780c */ /* 0x000fe20003fc4270 */
[----:B------:R-:W-:Y:S01]  /*5fc0*/  USHF.L.U32 UR26, UR26, 0x5, URZ ;  /* 0x000000051a1a7899 */ /* 0x000fe2000800063f */
[----:B------:R-:W-:Y:S01]  /*5fd0*/  UMOV UR32, 0x0 ;  /* 0x0000000000207882 */ /* 0x000fe20000000000 */
[----:B------:R-:W-:Y:S01]  /*5fe0*/  UMOV UR33, 0x10000000 ;  /* 0x1000000000217882 */ /* 0x000fe20000000000 */
[----:B------:R-:W-:-:S03]  /*5ff0*/  UMOV UR12, UR20 ;  /* 0x00000014000c7c82 */ /* 0x000fc60008000000 */
[----:B------:R-:W2:Y:S01]  /*6000*/  LDC.64 R22, c[0x0][0x3e0] ;  /* 0x0000f800ff167b82 */ /* 0x000ea20000000a00 */
[----:B------:R-:W-:Y:S01]  /*6010*/  UMOV UR13, UR21 ;  /* 0x00000015000d7c82 */ /* 0x000fe20008000000 */
[----:B------:R-:W-:Y:S02]  /*6020*/  UMOV UR14, UR22 ;  /* 0x00000016000e7c82 */ /* 0x000fe40008000000 */
[----:B------:R-:W-:-:S05]  /*6030*/  @P2 IMAD.U32 R10, RZ, RZ, UR4 ;  /* 0x00000004ff0a2e24 */ /* 0x000fca000f8e00ff */
[----:B------:R-:W-:Y:S01]  /*6040*/  @P2 R2UR UR16, R10 ;  /* 0x000000000a1022ca */ /* 0x000fe200000e0000 */
[----:B------:R-:W-:Y:S02]  /*6050*/  VIADD R10, R8, 0x1 ;  /* 0x00000001080a7836 */ /* 0x000fe40000000000 */
[----:B-1----:R-:W-:-:S03]  /*6060*/  IMAD R8, R7, R16, R15 ;  /* 0x0000001007087224 */ /* 0x002fc600078e020f */
[----:B------:R-:W-:-:S07]  /*6070*/  ISETP.NE.AND P2, PT, R10, UR15, PT ;  /* 0x0000000f0a007c0c */ /* 0x000fce000bf45270 */
[----:B------:R-:W-:Y:S02]  /*6080*/  UIMAD.WIDE.U32 UR4, UR16, UR6, URZ ;  /* 0x00000006100472a5 */ /* 0x000fe4000f8e003f */
[----:B------:R-:W-:Y:S01]  /*6090*/  UMOV UR17, UR16 ;  /* 0x0000001000117c82 */ /* 0x000fe20008000000 */
[----:B------:R-:W-:Y:S02]  /*60a0*/  UIADD3 UR4, -UR16, URZ, URZ ;  /* 0x0000003f10047290 */ /* 0x000fe4000fffe13f */
[----:B------:R-:W-:Y:S01]  /*60b0*/  @UP0 USHF.R.U32.HI UR17, URZ, UR7, UR5 ;  /* 0x000000073f110299 */ /* 0x000fe20008011605 */
[----:B------:R-:W-:Y:S01]  /*60c0*/  @P2 IMAD.MOV R11, RZ, RZ, R9 ;  /* 0x000000ffff0b2224 */ /* 0x000fe200078e0209 */
[----:B------:R-:W-:Y:S01]  /*60d0*/  UISETP.NE.AND UP0, UPT, UR23, 0x1, UPT ;  /* 0x000000011700788c */ /* 0x000fe2000bf05270 */
[----:B------:R-:W-:Y:S01]  /*60e0*/  R2UR UR5, R20 ;  /* 0x00000000140572ca */ /* 0x000fe200000e0000 */
[----:B------:R-:W-:Y:S01]  /*60f0*/  ULDC.64 UR6, c[0x0][0x3c8] ;  /* 0x0000f20000067ab9 */ /* 0x000fe20000000a00 */
[----:B------:R-:W-:Y:S01]  /*6100*/  IMAD R12, R12, UR4, R19 ;  /* 0x000000040c0c7c24 */ /* 0x000fe2000f8e0213 */
[----:B--2---:R-:W-:Y:S01]  /*6110*/  ISETP.NE.AND P3, PT, R11, R22, PT ;  /* 0x000000160b00720c */ /* 0x004fe20003f65270 */
[----:B------:R-:W-:Y:S01]  /*6120*/  IMAD R9, R9, UR7, R14 ;  /* 0x0000000709097c24 */ /* 0x000fe2000f8e020e */
[----:B------:R-:W-:Y:S01]  /*6130*/  UIADD3 UR4, UP1, UR30, 0xf0, URZ ;  /* 0x000000f01e047890 */ /* 0x000fe2000ff3e03f */
[----:B------:R-:W-:Y:S01]  /*6140*/  IMAD R20, R3, 0x2000, R20 ;  /* 0x0000200003147824 */ /* 0x000fe200078e0214 */
[----:B------:R-:W-:Y:S01]  /*6150*/  R2UR UR27, R12 ;  /* 0x000000000c1b72ca */ /* 0x000fe200000e0000 */
[----:B------:R-:W-:Y:S01]  /*6160*/  IMAD.U32 R9, R8, 0x20, R9 ;  /* 0x0000002008097824 */ /* 0x000fe200078e0009 */
[----:B------:R-:W-:Y:S01]  /*6170*/  UMOV UR30, UR17 ;  /* 0x00000011001e7c82 */ /* 0x000fe20008000000 */
[----:B------:R-:W-:Y:S01]  /*6180*/  @UP0 ULDC UR10, c[0x0][0x39c] ;  /* 0x0000e700000a0ab9 */ /* 0x000fe20000000800 */
[----:B0-----:R-:W-:Y:S01]  /*6190*/  IMAD R8, R6, R17, R13 ;  /* 0x0000001106087224 */ /* 0x001fe200078e020d */
[----:B------:R-:W-:Y:S01]  /*61a0*/  UIMAD.WIDE.U32 UR10, UR17, UR10, URZ ;  /* 0x0000000a110a72a5 */ /* 0x000fe2000f8e003f */
[----:B------:R-:W-:Y:S01]  /*61b0*/  R2UR UR19, R20 ;  /* 0x00000000141372ca */ /* 0x000fe200000e0000 */
[----:B------:R-:W-:Y:S01]  /*61c0*/  @UP0 ULDC UR7, c[0x0][0x3a0] ;  /* 0x0000e80000070ab9 */ /* 0x000fe20000000800 */
[----:B------:R-:W-:Y:S01]  /*61d0*/  IMAD.U32 R8, R8, 0x400, R9 ;  /* 0x0000040008087824 */ /* 0x000fe200078e0009 */
[----:B------:R-:W-:Y:S01]  /*61e0*/  @UP0 USHF.R.U32.HI UR30, URZ, UR7, UR11 ;  /* 0x000000073f1e0299 */ /* 0x000fe2000801160b */
[----:B------:R-:W-:Y:S01]  /*61f0*/  VIADD R12, R7, 0x1 ;  /* 0x00000001070c7836 */ /* 0x000fe20000000000 */
[----:B------:R-:W-:Y:S01]  /*6200*/  ULEA UR24, UR24, UR5, 0xc ;  /* 0x0000000518187291 */ /* 0x000fe2000f8e603f */
[----:B------:R-:W-:Y:S01]  /*6210*/  @P3 IMAD.MOV R12, RZ, RZ, R7 ;  /* 0x000000ffff0c3224 */ /* 0x000fe200078e0207 */
[----:B------:R-:W-:Y:S01]  /*6220*/  R2UR UR11, R8 ;  /* 0x00000000080b72ca */ /* 0x000fe200000e0000 */
[----:B------:R-:W-:Y:S01]  /*6230*/  UIADD3.X UR5, URZ, UR31, URZ, UP1, !UPT ;  /* 0x0000001f3f057290 */ /* 0x000fe20008ffe43f */
[----:B------:R-:W-:Y:S01]  /*6240*/  R2UR UR10, R21 ;  /* 0x00000000150a72ca */ /* 0x000fe200000e0000 */
[----:B------:R-:W-:Y:S01]  /*6250*/  UIADD3 UR7, -UR30, URZ, URZ ;  /* 0x0000003f1e077290 */ /* 0x000fe2000fffe13f */
[----:B------:R-:W-:Y:S01]  /*6260*/  ISETP.NE.AND P4, PT, R12, R23, PT ;  /* 0x000000170c00720c */ /* 0x000fe20003f85270 */
[----:B------:R-:W-:Y:S01]  /*6270*/  UIADD3 UR31, -UR17, URZ, URZ ;  /* 0x0000003f111f7290 */ /* 0x000fe2000fffe13f */
[----:B------:R-:W-:Y:S01]  /*6280*/  VIADD R3, R3, 0x1 ;  /* 0x0000000103037836 */ /* 0x000fe20000000000 */
[----:B------:R-:W-:Y:S01]  /*6290*/  UIMAD UR27, UR27, UR8, UR36 ;  /* 0x000000081b1b72a4 */ /* 0x000fe2000f8e0224 */
[----:B------:R-:W-:Y:S01]  /*62a0*/  VIADD R13, R6, 0x1 ;  /* 0x00000001060d7836 */ /* 0x000fe20000000000 */
[----:B------:R-:W-:Y:S01]  /*62b0*/  UIMAD UR7, UR23, UR7, UR17 ;  /* 0x00000007170772a4 */ /* 0x000fe2000f8e0211 */
[----:B------:R-:W-:Y:S01]  /*62c0*/  SEL R9, R11, RZ, P3 ;  /* 0x000000ff0b097207 */ /* 0x000fe20001800000 */
[----:B------:R-:W-:Y:S01]  /*62d0*/  UIMAD UR8, UR18, UR31, UR16 ;  /* 0x0000001f120872a4 */ /* 0x000fe2000f8e0210 */
[----:B------:R-:W-:Y:S01]  /*62e0*/  R2UR UR18, R18 ;  /* 0x00000000121272ca */ /* 0x000fe200000e0000 */
[----:B------:R-:W-:Y:S01]  /*62f0*/  UIMAD UR29, UR7, UR6, UR29 ;  /* 0x00000006071d72a4 */ /* 0x000fe2000f8e021d */
[----:B------:R-:W-:Y:S01]  /*6300*/  ISETP.NE.AND P5, PT, R3, 0x12, PT ;  /* 0x000000120300780c */ /* 0x000fe20003fa5270 */
[----:B------:R-:W-:Y:S01]  /*6310*/  UIMAD UR28, UR8, UR9, UR28 ;  /* 0x00000009081c72a4 */ /* 0x000fe2000f8e021c */
[----:B------:R-:W-:Y:S01]  /*6320*/  SEL R7, R12, RZ, P4 ;  /* 0x000000ff0c077207 */ /* 0x000fe20002000000 */
[----:B------:R-:W-:Y:S01]  /*6330*/  UPRMT UR6, UR11, 0x5410, URZ ;  /* 0x000054100b067896 */ /* 0x000fe2000800003f */
[----:B------:R-:W-:Y:S01]  /*6340*/  SEL R8, RZ, 0x1, P5 ;  /* 0x00000001ff087807 */ /* 0x000fe20002800000 */
[----:B------:R-:W-:Y:S01]  /*6350*/  UIADD3 UR16, UR19, 0x12000, URZ ;  /* 0x0001200013107890 */ /* 0x000fe2000fffe03f */
[----:B------:R-:W-:Y:S01]  /*6360*/  @P4 IMAD.MOV R13, RZ, RZ, R6 ;  /* 0x000000ffff0d4224 */ /* 0x000fe200078e0206 */
[----:B------:R-:W-:Y:S01]  /*6370*/  UIADD3 UR8, UR19, 0x13000, URZ ;  /* 0x0001300013087890 */ /* 0x000fe2000fffe03f */
[----:B------:R-:W-:Y:S01]  /*6380*/  LOP3.LUT R5, R5, R8, RZ, 0x3c, !PT ;  /* 0x0000000805057212 */ /* 0x000fe200078e3cff */
[----:B------:R-:W-:Y:S01]  /*6390*/  UMOV UR17, UR25 ;  /* 0x0000001900117c82 */ /* 0x000fe20008000000 */
[----:B------:R-:W-:Y:S01]  /*63a0*/  UMOV UR19, UR26 ;  /* 0x0000001a00137c82 */ /* 0x000fe20008000000 */
[----:B------:R-:W-:Y:S01]  /*63b0*/  UMOV UR9, UR25 ;  /* 0x0000001900097c82 */ /* 0x000fe20008000000 */
[----:B------:R0:W-:Y:S01]  /*63c0*/  UTMALDG.5D.IM2COL [UR24], [UR4], UR6 ;  /* 0x00000018040073b4 */ /* 0x0001e20008060006 */
[----:B------:R-:W-:Y:S01]  /*63d0*/  UMOV UR11, UR26 ;  /* 0x0000001a000b7c82 */ /* 0x000fe20008000000 */
[----:B------:R-:W-:Y:S01]  /*63e0*/  SEL R8, R10, RZ, P2 ;  /* 0x000000ff0a087207 */ /* 0x000fe20001000000 */
[----:B------:R-:W-:Y:S01]  /*63f0*/  IMAD.MOV.U32 R6, RZ, RZ, R13 ;  /* 0x000000ffff067224 */ /* 0x000fe200078e000d */
[----:B------:R-:W-:Y:S01]  /*6400*/  SEL R3, R3, RZ, P5 ;  /* 0x000000ff03037207 */ /* 0x000fe20002800000 */
[----:B------:R0:W-:Y:S01]  /*6410*/  UTMALDG.5D [UR16], [UR34], desc[UR32] ;  /* 0x00002010220075b4 */ /* 0x0001e20008021000 */
[----:B------:R0:W-:Y:S02]  /*6420*/  UTMALDG.5D [UR8], [UR34], desc[UR32] ;  /* 0x00002008220075b4 */ /* 0x0001e40008021000 */
[----:B0-----:R-:W-:Y:S05]  /*6430*/  @P6 BRA `(.L_x_151) ;  /* 0xfffffff800306947 */ /* 0x001fea000383ffff */
.L_x_147:
[----:B------:R-:W-:Y:S01]  /*6440*/  ISETP.GE.U32.AND P2, PT, R4, 0x12, PT ;  /* 0x000000120400780c */ /* 0x000fe20003f46070 */
[----:B------:R-:W-:Y:S05]  /*6450*/  WARPSYNC.ALL ;  /* 0x0000000000007948 */ /* 0x000fea0003800000 */
[----:B------:R-:W-:-:S07]  /*6460*/  ELECT P1, URZ, PT ;  /* 0x00000000003f782f */ /* 0x000fce0003820000 */
[----:B------:R-:W-:-:S05]  /*6470*/  @P2 IMAD.WIDE.U32 R6, R4, 0x38e38e39, RZ ;  /* 0x38e38e3904062825 */ /* 0x000fca00078e00ff */
[----:B-1---5:R-:W-:-:S04]  /*6480*/  @P2 SHF.R.U32.HI R0, RZ, 0x2, R7 ;  /* 0x00000002ff002819 */ /* 0x022fc80000011607 */
[----:B------:R-:W-:-:S04]  /*6490*/  @P2 LOP3.LUT R0, R0, 0x1, RZ, 0xc0, !PT ;  /* 0x0000000100002812 */ /* 0x000fc800078ec0ff */
[----:B------:R-:W-:Y:S01]  /*64a0*/  @P2 ISETP.NE.U32.AND P0, PT, R0, 0x1, PT ;  /* 0x000000010000280c */ /* 0x000fe20003f05070 */
[----:B------:R-:W-:-:S12]  /*64b0*/  @!P1 EXIT ;  /* 0x000000000000994d */ /* 0x000fd80003800000 */
[----:B------:R-:W-:Y:S01]  /*64c0*/  LOP3.LUT R2, R2, 0x2, RZ, 0xfc, !PT ;  /* 0x0000000202027812 */ /* 0x000fe200078efcff */
[----:B------:R-:W-:Y:S01]  /*64d0*/  IMAD.MOV.U32 R5, RZ, RZ, 0x1 ;  /* 0x00000001ff057424 */ /* 0x000fe200078e00ff */
[----:B------:R-:W-:Y:S02]  /*64e0*/  @P2 ISETP.NE.U32.AND.EX P0, PT, RZ, RZ, PT, P0 ;  /* 0x000000ffff00220c */ /* 0x000fe40003f05100 */
[----:B------:R-:W-:Y:S02]  /*64f0*/  ISETP.NE.AND P1, PT, R2, 0x3, PT ;  /* 0x000000030200780c */ /* 0x000fe40003f25270 */
[----:B------:R-:W-:-:S11]  /*6500*/  @P2 SEL R5, RZ, 0x1, !P0 ;  /* 0x00000001ff052807 */ /* 0x000fd60004000000 */
[----:B------:R-:W-:Y:S05]  /*6510*/  @!P1 BRA `(.L_x_152) ;  /* 0x0000000000049947 */ /* 0x000fea0003800000 */
[----:B------:R-:W-:Y:S01]  /*6520*/  BPT.TRAP 0x1 ;  /* 0x000000040000795c */ /* 0x000fe20000300000 */
.L_x_152:
[----:B------:R-:W0:Y:S01]  /*6530*/  S2R R7, SR_CgaCtaId ;  /* 0x0000000000077919 */ /* 0x000e220000008800 */
[----:B---3--:R-:W-:Y:S01]  /*6540*/  IMAD.WIDE.U32 R2, R4, 0x38e38e39, RZ ;  /* 0x38e38e3904027825 */ /* 0x008fe200078e00ff */
[----:B------:R-:W-:-:S04]  /*6550*/  MOV R0, 0x400 ;  /* 0x0000040000007802 */ /* 0x000fc80000000f00 */
[----:B------:R-:W-:-:S05]  /*6560*/  SHF.R.U32.HI R3, RZ, 0x2, R3 ;  /* 0x00000002ff037819 */ /* 0x000fca0000011603 */
[----:B------:R-:W-:Y:S01]  /*6570*/  IMAD R3, R3, -0x12, R4 ;  /* 0xffffffee03037824 */ /* 0x000fe200078e0204 */
[----:B0-----:R-:W-:Y:S02]  /*6580*/  LEA R0, R7, R0, 0x18 ;  /* 0x0000000007007211 */ /* 0x001fe400078ec0ff */
[----:B------:R-:W-:-:S03]  /*6590*/  SHF.L.U32 R7, R5, 0x1f, RZ ;  /* 0x0000001f05077819 */ /* 0x000fc600000006ff */
[----:B------:R-:W-:-:S04]  /*65a0*/  VIADD R0, R0, 0x36090 ;  /* 0x0003609000007836 */ /* 0x000fc80000000000 */
[----:B------:R-:W-:-:S07]  /*65b0*/  IMAD R2, R3, 0x8, R0 ;  /* 0x0000000803027824 */ /* 0x000fce00078e0200 */
.L_x_153:
[----:B0-----:R0:W1:Y:S02]  /*65c0*/  SYNCS.PHASECHK.TRANS64.TRYWAIT P0, [R2+URZ], R7 ;  /* 0x00000007020075a7 */ /* 0x001064000800017f */
[----:B-1----:R-:W-:Y:S05]  /*65d0*/  @!P0 NANOSLEEP.SYNCS 0x989680 ;  /* 0x009896800000895d */ /* 0x002fea0003900000 */
[----:B------:R-:W1:Y:S02]  /*65e0*/  @!P0 SYNCS.PHASECHK.TRANS64 P0, [R2+URZ], R7 ;  /* 0x00000007020085a7 */ /* 0x000e64000800007f */
[----:B-1----:R-:W-:Y:S05]  /*65f0*/  @!P0 BRA `(.L_x_153) ;  /* 0xfffffffc00f08947 */ /* 0x002fea000383ffff */
[----:B------:R-:W-:-:S05]  /*6600*/  VIADD R3, R3, 0x1 ;  /* 0x0000000103037836 */ /* 0x000fca0000000000 */
[----:B------:R-:W-:-:S04]  /*6610*/  ISETP.NE.AND P0, PT, R3, 0x12, PT ;  /* 0x000000120300780c */ /* 0x000fc80003f05270 */
[----:B0-----:R-:W-:Y:S02]  /*6620*/  SEL R2, RZ, 0x1, P0 ;  /* 0x00000001ff027807 */ /* 0x001fe40000000000 */
[----:B------:R-:W-:Y:S02]  /*6630*/  SEL R3, R3, RZ, P0 ;  /* 0x000000ff03037207 */ /* 0x000fe40000000000 */
[----:B------:R-:W-:-:S03]  /*6640*/  LOP3.LUT R7, R5, R2, RZ, 0x3c, !PT ;  /* 0x0000000205077212 */ /* 0x000fc600078e3cff */
[----:B------:R-:W-:Y:S01]  /*6650*/  IMAD R2, R3, 0x8, R0 ;  /* 0x0000000803027824 */ /* 0x000fe200078e0200 */
[----:B------:R-:W-:-:S07]  /*6660*/  SHF.L.U32 R5, R7, 0x1f, RZ ;  /* 0x0000001f07057819 */ /* 0x000fce00000006ff */
.L_x_154:
        /* <DEDUP_REMOVED lines=11> */
.L_x_155:
        /* <DEDUP_REMOVED lines=11> */
.L_x_156:
        /* <DEDUP_REMOVED lines=11> */
.L_x_157:
        /* <DEDUP_REMOVED lines=11> */
.L_x_158:
        /* <DEDUP_REMOVED lines=11> */
.L_x_159:
        /* <DEDUP_REMOVED lines=11> */
.L_x_160:
        /* <DEDUP_REMOVED lines=11> */
.L_x_161:
        /* <DEDUP_REMOVED lines=11> */
.L_x_162:
        /* <DEDUP_REMOVED lines=11> */
.L_x_163:
        /* <DEDUP_REMOVED lines=11> */
.L_x_164:
        /* <DEDUP_REMOVED lines=11> */
.L_x_165:
        /* <DEDUP_REMOVED lines=11> */
.L_x_166:
        /* <DEDUP_REMOVED lines=11> */
.L_x_167:
        /* <DEDUP_REMOVED lines=11> */
.L_x_168:
        /* <DEDUP_REMOVED lines=11> */
.L_x_169:
        /* <DEDUP_REMOVED lines=11> */
.L_x_170:
[----:B0-----:R0:W1:Y:S02]  /*7170*/  SYNCS.PHASECHK.TRANS64.TRYWAIT P0, [R3+URZ], R0 ;  /* 0x00000000030075a7 */ /* 0x001064000800017f */
[----:B-1----:R-:W-:Y:S05]  /*7180*/  @!P0 NANOSLEEP.SYNCS 0x989680 ;  /* 0x009896800000895d */ /* 0x002fea0003900000 */
[----:B------:R-:W1:Y:S02]  /*7190*/  @!P0 SYNCS.PHASECHK.TRANS64 P0, [R3+URZ], R0 ;  /* 0x00000000030085a7 */ /* 0x000e64000800007f */
[----:B-1----:R-:W-:Y:S05]  /*71a0*/  @P0 EXIT ;  /* 0x000000000000094d */ /* 0x002fea0003800000 */
[----:B------:R-:W-:Y:S05]  /*71b0*/  BRA `(.L_x_170) ;  /* 0xfffffffc00ec7947 */ /* 0x000fea000383ffff */
.L_x_171:
[----:B------:R-:W-:-:S00]  /*71c0*/  BRA `(.L_x_171) ;  /* 0xfffffffc00fc7947 */ /* 0x000fc0000383ffff */
[----:B------:R-:W-:-:S00]  /*71d0*/  NOP ;  /* 0x0000000000007918 */ /* 0x000fc00000000000 */
        /* <DEDUP_REMOVED lines=10> */
.L_x_172:


//--------------------- .nv.shared._ZN7cutlass13device_kernelINS_4conv6kernel13ConvUniversalINS1_16ConvProblemShapeILNS1_8OperatorE1ELi3EEENS1_10collective14CollectiveConvINS1_46MainloopSm90TmaGmmaWarpSpecializedImplicitGemmILS5_1ELi18ELi3EN4cute5tupleIJNSA_1CILi1EEESD_SD_EEENS1_36KernelImplicitTmaWarpSpecializedSm90ELi1EEENSB_IJNSC_ILi64EEENSC_ILi128EEENSB_IJNSC_ILi32EEEEEEEEENS_10bfloat16_tESM_NSA_8TiledMMAINSA_8MMA_AtomIJNSA_4SM904GMMA28MMA_64x128x16_F32BF16BF16_SSILNSQ_5MajorE0ELSS_1ELNSQ_7ScaleInE1ELST_1EEEEEENSA_6LayoutISE_NSB_IJNSC_ILi0EEESX_SX_EEEEENSB_IJNSA_10UnderscoreES10_S10_EEEEENS7_6detail26Sm90ImplicitGemmTileTraitsINSA_20SM90_TMA_LOAD_IM2COLENSA_14ComposedLayoutINSA_7SwizzleILi2ELi4ELi3EEENSA_18smem_ptr_flag_bitsILi16EEENSW_INSB_IJNSB_IJNSC_ILi8EEES1B_EEENSB_IJSJ_SD_EEENSB_IJSD_NSC_ILi18EEEEEEEEENSB_IJNSB_IJSJ_NSC_ILi256EEEEEENSB_IJSD_SX_EEENSB_IJSX_NSC_ILi2048EEEEEEEEEEEEEvEENS14_INSA_13SM90_TMA_LOADENS16_INS17_ILi3ELi4ELi3EEES1A_NSW_INSB_IJNSB_IJSH_NSC_ILi2EEEEEENSB_IJS1B_NSC_ILi4EEEEEES1F_EEENSB_IJNSB_IJSD_S1K_EEENSB_IJSH_NSC_ILi512EEEEEENSB_IJSX_NSC_ILi4096EEEEEEEEEEEEEvEEEENS_8epilogue10collective6detail29Sm90TmaWarpSpecializedAdapterINS28_15DefaultEpilogueISM_NSB_IJNSB_IJllllEEESD_SX_EEES2D_NS27_6thread17LinearCombinationISM_Li1EffLNS2E_9ScaleType4KindE0ELNS_15FloatRoundStyleE2ESM_EENS_4gemm15EpilogueDefaultEEEEEvvEEEEvNT_6ParamsE --------------------------
	.section	.nv.shared._ZN7cutlass13device_kernelINS_4conv6kernel13ConvUniversalINS1_16ConvProblemShapeILNS1_8OperatorE1ELi3EEENS1_10collective14CollectiveConvINS1_46MainloopSm90TmaGmmaWarpSpecializedImplicitGemmILS5_1ELi18ELi3EN4cute5tupleIJNSA_1CILi1EEESD_SD_EEENS1_36KernelImplicitTmaWarpSpecializedSm90ELi1EEENSB_IJNSC_ILi64EEENSC_ILi128EEENSB_IJNSC_ILi32EEEEEEEEENS_10bfloat16_tESM_NSA_8TiledMMAINSA_8MMA_AtomIJNSA_4SM904GMMA28MMA_64x128x16_F32BF16BF16_SSILNSQ_5MajorE0ELSS_1ELNSQ_7ScaleInE1ELST_1EEEEEENSA_6LayoutISE_NSB_IJNSC_ILi0EEESX_SX_EEEEENSB_IJNSA_10UnderscoreES10_S10_EEEEENS7_6detail26Sm90ImplicitGemmTileTraitsINSA_20SM90_TMA_LOAD_IM2COLENSA_14ComposedLayoutINSA_7SwizzleILi2ELi4ELi3EEENSA_18smem_ptr_flag_bitsILi16EEENSW_INSB_IJNSB_IJNSC_ILi8EEES1B_EEENSB_IJSJ_SD_EEENSB_IJSD_NSC_ILi18EEEEEEEEENSB_IJNSB_IJSJ_NSC_ILi256EEEEEENSB_IJSD_SX_EEENSB_IJSX_NSC_ILi2048EEEEEEEEEEEEEvEENS14_INSA_13SM90_TMA_LOADENS16_INS17_ILi3ELi4ELi3EEES1A_NSW_INSB_IJNSB_IJSH_NSC_ILi2EEEEEENSB_IJS1B_NSC_ILi4EEEEEES1F_EEENSB_IJNSB_IJSD_S1K_EEENSB_IJSH_NSC_ILi512EEEEEENSB_IJSX_NSC_ILi4096EEEEEEEEEEEEEvEEEENS_8epilogue10collective6detail29Sm90TmaWarpSpecializedAdapterINS28_15DefaultEpilogueISM_NSB_IJNSB_IJllllEEESD_SX_EEES2D_NS27_6thread17LinearCombinationISM_Li1EffLNS2E_9ScaleType4KindE0ELNS_15FloatRoundStyleE2ESM_EENS_4gemm15EpilogueDefaultEEEEEvvEEEEvNT_6ParamsE,"aw",@nobits
	.sectionflags	@""
	.align	16
	.zero		1024


//--------------------- .nv.shared.reserved.0     --------------------------
	.section	.nv.shared.reserved.0,"aw",@nobits
	.weak		__nv_reservedSMEM_offset_0_alias
	.size		__nv_reservedSMEM_offset_0_alias, 0, 0
	.other		__nv_reservedSMEM_offset_0_alias,@"STO_CUDA_RESERVED_SHARED STV_DEFAULT"
__nv_reservedSMEM_offset_0_alias:
	.zero		0


//--------------------- .nv.global                --------------------------
	.section	.nv.global,"aw",@nobits
.nv.global:
	.type		_ZN39_INTERNAL_0bdf5cd2_4_k_cu_ee4f967d_26174cute1_E,@object
	.size		_ZN39_INTERNAL_0bdf5cd2_4_k_cu_ee4f967d_26174cute1_E,(_ZN39_INTERNAL_0bdf5cd2_4_k_cu_ee4f967d_26174cuda3std3__45__cpo6cbeginE - _ZN39_INTERNAL_0bdf5cd2_4_k_cu_ee4f967d_26174cute1_E)
_ZN39_INTERNAL_0bdf5cd2_4_k_cu_ee4f967d_26174cute1_E:
	.zero		1
	.type		_ZN39_INTERNAL_0bdf5cd2_4_k_cu_ee4f967d_26174cuda3std3__45__cpo6cbeginE,@object
	.size		_ZN39_INTERNAL_0bdf5cd2_4_k_cu_ee4f967d_26174cuda3std3__45__cpo6cbeginE,(_ZN39_INTERNAL_0bdf5cd2_4_k_cu_ee4f967d_26174cuda3std3__48in_placeE - _ZN39_INTERNAL_0bdf5cd2_4_k_cu_ee4f967d_26174cuda3std3__45__cpo6cbeginE)
_ZN39_INTERNAL_0bdf5cd2_4_k_cu_ee4f967d_26174cuda3std3__45__cpo6cbeginE:
	.zero		1
	.type		_ZN39_INTERNAL_0bdf5cd2_4_k_cu_ee4f967d_26174cuda3std3__48in_placeE,@object
	.size		_ZN39_INTERNAL_0bdf5cd2_4_k_cu_ee4f967d_26174cuda3std3__48in_placeE,(_ZN39_INTERNAL_0bdf5cd2_4_k_cu_ee4f967d_26174cuda3std6ranges3__45__cpo9iter_moveE - _ZN39_INTERNAL_0bdf5cd2_4_k_cu_ee4f967d_26174cuda3std3__48in_placeE)
_ZN39_INTERNAL_0bdf5cd2_4_k_cu_ee4f967d_26174cuda3std3__48in_placeE:
	.zero		1
	.type		_ZN39_INTERNAL_0bdf5cd2_4_k_cu_ee4f967d_26174cuda3std6ranges3__45__cpo9iter_moveE,@object
	.size		_ZN39_INTERNAL_0bdf5cd2_4_k_cu_ee4f967d_26174cuda3std6ranges3__45__cpo9iter_moveE,(_ZN39_INTERNAL_0bdf5cd2_4_k_cu_ee4f967d_26174cuda3std3__45__cpo5beginE - _ZN39_INTERNAL_0bdf5cd2_4_k_cu_ee4f967d_26174cuda3std6ranges3__45__cpo9iter_moveE)
_ZN39_INTERNAL_0bdf5cd2_4_k_cu_ee4f967d_26174cuda3std6ranges3__45__cpo9iter_moveE:
	.zero		1
	.type		_ZN39_INTERNAL_0bdf5cd2_4_k_cu_ee4f967d_26174cuda3std3__45__cpo5beginE,@object
	.size		_ZN39_INTERNAL_0bdf5cd2_4_k_cu_ee4f967d_26174cuda3std3__45__cpo5beginE,(_ZN39_INTERNAL_0bdf5cd2_4_k_cu_ee4f967d_26174cuda3std3__441_GLOBAL__N__0bdf5cd2_4_k_cu_ee4f967d_26176ignoreE - _ZN39_INTERNAL_0bdf5cd2_4_k_cu_ee4f967d_26174cuda3std3__45__cpo5beginE)
_ZN39_INTERNAL_0bdf5cd2_4_k_cu_ee4f967d_26174cuda3std3__45__cpo5beginE:
	.zero		1
	.type		_ZN39_INTERNAL_0bdf5cd2_4_k_cu_ee4f967d_26174cuda3std3__441_GLOBAL__N__0bdf5cd2_4_k_cu_ee4f967d_26176ignoreE,@object
	.size		_ZN39_INTERNAL_0bdf5cd2_4_k_cu_ee4f967d_26174cuda3std3__441_GLOBAL__N__0bdf5cd2_4_k_cu_ee4f967d_26176ignoreE,(_ZN39_INTERNAL_0bdf5cd2_4_k_cu_ee4f967d_26174cute7productE - _ZN39_INTERNAL_0bdf5cd2_4_k_cu_ee4f967d_26174cuda3std3__441_GLOBAL__N__0bdf5cd2_4_k_cu_ee4f967d_26176ignoreE)
_ZN39_INTERNAL_0bdf5cd2_4_k_cu_ee4f967d_26174cuda3std3__441_GLOBAL__N__0bdf5cd2_4_k_cu_ee4f967d_26176ignoreE:
	.zero		1
	.type		_ZN39_INTERNAL_0bdf5cd2_4_k_cu_ee4f967d_26174cute7productE,@object
	.size		_ZN39_INTERNAL_0bdf5cd2_4_k_cu_ee4f967d_26174cute7productE,(_ZN39_INTERNAL_0bdf5cd2_4_k_cu_ee4f967d_26174cuda3std3__45__cpo3endE - _ZN39_INTERNAL_0bdf5cd2_4_k_cu_ee4f967d_26174cute7productE)
_ZN39_INTERNAL_0bdf5cd2_4_k_cu_ee4f967d_26174cute7productE:
	.zero		1
	.type		_ZN39_INTERNAL_0bdf5cd2_4_k_cu_ee4f967d_26174cuda3std3__45__cpo3endE,@object
	.size		_ZN39_INTERNAL_0bdf5cd2_4_k_cu_ee4f967d_26174cuda3std3__45__cpo3endE,(_ZN39_INTERNAL_0bdf5cd2_4_k_cu_ee4f967d_26174cuda3std3__419piecewise_constructE - _ZN39_INTERNAL_0bdf5cd2_4_k_cu_ee4f967d_26174cuda3std3__45__cpo3endE)
_ZN39_INTERNAL_0bdf5cd2_4_k_cu_ee4f967d_26174cuda3std3__45__cpo3endE:
	.zero		1
	.type		_ZN39_INTERNAL_0bdf5cd2_4_k_cu_ee4f967d_26174cuda3std3__419piecewise_constructE,@object
	.size		_ZN39_INTERNAL_0bdf5cd2_4_k_cu_ee4f967d_26174cuda3std3__419piecewise_constructE,(_ZN39_INTERNAL_0bdf5cd2_4_k_cu_ee4f967d_26174cuda3std3__45__cpo4cendE - _ZN39_INTERNAL_0bdf5cd2_4_k_cu_ee4f967d_26174cuda3std3__419piecewise_constructE)
_ZN39_INTERNAL_0bdf5cd2_4_k_cu_ee4f967d_26174cuda3std3__419piecewise_constructE:
	.zero		1
	.type		_ZN39_INTERNAL_0bdf5cd2_4_k_cu_ee4f967d_26174cuda3std3__45__cpo4cendE,@object
	.size		_ZN39_INTERNAL_0bdf5cd2_4_k_cu_ee4f967d_26174cuda3std3__45__cpo4cendE,(_ZN39_INTERNAL_0bdf5cd2_4_k_cu_ee4f967d_26174cuda3std6ranges3__45__cpo4swapE - _ZN39_INTERNAL_0bdf5cd2_4_k_cu_ee4f967d_26174cuda3std3__45__cpo4cendE)
_ZN39_INTERNAL_0bdf5cd2_4_k_cu_ee4f967d_26174cuda3std3__45__cpo4cendE:
	.zero		1
	.type		_ZN39_INTERNAL_0bdf5cd2_4_k_cu_ee4f967d_26174cuda3std6ranges3__45__cpo4swapE,@object
	.size		_ZN39_INTERNAL_0bdf5cd2_4_k_cu_ee4f967d_26174cuda3std6ranges3__45__cpo4swapE,(.L_7 - _ZN39_INTERNAL_0bdf5cd2_4_k_cu_ee4f967d_26174cuda3std6ranges3__45__cpo4swapE)
_ZN39_INTERNAL_0bdf5cd2_4_k_cu_ee4f967d_26174cuda3std6ranges3__45__cpo4swapE:
	.zero		1
.L_7:


//--------------------- .nv.constant0._ZN7cutlass13device_kernelINS_4conv6kernel13ConvUniversalINS1_16ConvProblemShapeILNS1_8OperatorE1ELi3EEENS1_10collective14CollectiveConvINS1_46MainloopSm90TmaGmmaWarpSpecializedImplicitGemmILS5_1ELi18ELi3EN4cute5tupleIJNSA_1CILi1EEESD_SD_EEENS1_36KernelImplicitTmaWarpSpecializedSm90ELi1EEENSB_IJNSC_ILi64EEENSC_ILi128EEENSB_IJNSC_ILi32EEEEEEEEENS_10bfloat16_tESM_NSA_8TiledMMAINSA_8MMA_AtomIJNSA_4SM904GMMA28MMA_64x128x16_F32BF16BF16_SSILNSQ_5MajorE0ELSS_1ELNSQ_7ScaleInE1ELST_1EEEEEENSA_6LayoutISE_NSB_IJNSC_ILi0EEESX_SX_EEEEENSB_IJNSA_10UnderscoreES10_S10_EEEEENS7_6detail26Sm90ImplicitGemmTileTraitsINSA_20SM90_TMA_LOAD_IM2COLENSA_14ComposedLayoutINSA_7SwizzleILi2ELi4ELi3EEENSA_18smem_ptr_flag_bitsILi16EEENSW_INSB_IJNSB_IJNSC_ILi8EEES1B_EEENSB_IJSJ_SD_EEENSB_IJSD_NSC_ILi18EEEEEEEEENSB_IJNSB_IJSJ_NSC_ILi256EEEEEENSB_IJSD_SX_EEENSB_IJSX_NSC_ILi2048EEEEEEEEEEEEEvEENS14_INSA_13SM90_TMA_LOADENS16_INS17_ILi3ELi4ELi3EEES1A_NSW_INSB_IJNSB_IJSH_NSC_ILi2EEEEEENSB_IJS1B_NSC_ILi4EEEEEES1F_EEENSB_IJNSB_IJSD_S1K_EEENSB_IJSH_NSC_ILi512EEEEEENSB_IJSX_NSC_ILi4096EEEEEEEEEEEEEvEEEENS_8epilogue10collective6detail29Sm90TmaWarpSpecializedAdapterINS28_15DefaultEpilogueISM_NSB_IJNSB_IJllllEEESD_SX_EEES2D_NS27_6thread17LinearCombinationISM_Li1EffLNS2E_9ScaleType4KindE0ELNS_15FloatRoundStyleE2ESM_EENS_4gemm15EpilogueDefaultEEEEEvvEEEEvNT_6ParamsE --------------------------
	.section	.nv.constant0._ZN7cutlass13device_kernelINS_4conv6kernel13ConvUniversalINS1_16ConvProblemShapeILNS1_8OperatorE1ELi3EEENS1_10collective14CollectiveConvINS1_46MainloopSm90TmaGmmaWarpSpecializedImplicitGemmILS5_1ELi18ELi3EN4cute5tupleIJNSA_1CILi1EEESD_SD_EEENS1_36KernelImplicitTmaWarpSpecializedSm90ELi1EEENSB_IJNSC_ILi64EEENSC_ILi128EEENSB_IJNSC_ILi32EEEEEEEEENS_10bfloat16_tESM_NSA_8TiledMMAINSA_8MMA_AtomIJNSA_4SM904GMMA28MMA_64x128x16_F32BF16BF16_SSILNSQ_5MajorE0ELSS_1ELNSQ_7ScaleInE1ELST_1EEEEEENSA_6LayoutISE_NSB_IJNSC_ILi0EEESX_SX_EEEEENSB_IJNSA_10UnderscoreES10_S10_EEEEENS7_6detail26Sm90ImplicitGemmTileTraitsINSA_20SM90_TMA_LOAD_IM2COLENSA_14ComposedLayoutINSA_7SwizzleILi2ELi4ELi3EEENSA_18smem_ptr_flag_bitsILi16EEENSW_INSB_IJNSB_IJNSC_ILi8EEES1B_EEENSB_IJSJ_SD_EEENSB_IJSD_NSC_ILi18EEEEEEEEENSB_IJNSB_IJSJ_NSC_ILi256EEEEEENSB_IJSD_SX_EEENSB_IJSX_NSC_ILi2048EEEEEEEEEEEEEvEENS14_INSA_13SM90_TMA_LOADENS16_INS17_ILi3ELi4ELi3EEES1A_NSW_INSB_IJNSB_IJSH_NSC_ILi2EEEEEENSB_IJS1B_NSC_ILi4EEEEEES1F_EEENSB_IJNSB_IJSD_S1K_EEENSB_IJSH_NSC_ILi512EEEEEENSB_IJSX_NSC_ILi4096EEEEEEEEEEEEEvEEEENS_8epilogue10collective6detail29Sm90TmaWarpSpecializedAdapterINS28_15DefaultEpilogueISM_NSB_IJNSB_IJllllEEESD_SX_EEES2D_NS27_6thread17LinearCombinationISM_Li1EffLNS2E_9ScaleType4KindE0ELNS_15FloatRoundStyleE2ESM_EENS_4gemm15EpilogueDefaultEEEEEvvEEEEvNT_6ParamsE,"a",@progbits
	.sectionflags	@""
	.align	4
.nv.constant0._ZN7cutlass13device_kernelINS_4conv6kernel13ConvUniversalINS1_16ConvProblemShapeILNS1_8OperatorE1ELi3EEENS1_10collective14CollectiveConvINS1_46MainloopSm90TmaGmmaWarpSpecializedImplicitGemmILS5_1ELi18ELi3EN4cute5tupleIJNSA_1CILi1EEESD_SD_EEENS1_36KernelImplicitTmaWarpSpecializedSm90ELi1EEENSB_IJNSC_ILi64EEENSC_ILi128EEENSB_IJNSC_ILi32EEEEEEEEENS_10bfloat16_tESM_NSA_8TiledMMAINSA_8MMA_AtomIJNSA_4SM904GMMA28MMA_64x128x16_F32BF16BF16_SSILNSQ_5MajorE0ELSS_1ELNSQ_7ScaleInE1ELST_1EEEEEENSA_6LayoutISE_NSB_IJNSC_ILi0EEESX_SX_EEEEENSB_IJNSA_10UnderscoreES10_S10_EEEEENS7_6detail26Sm90ImplicitGemmTileTraitsINSA_20SM90_TMA_LOAD_IM2COLENSA_14ComposedLayoutINSA_7SwizzleILi2ELi4ELi3EEENSA_18smem_ptr_flag_bitsILi16EEENSW_INSB_IJNSB_IJNSC_ILi8EEES1B_EEENSB_IJSJ_SD_EEENSB_IJSD_NSC_ILi18EEEEEEEEENSB_IJNSB_IJSJ_NSC_ILi256EEEEEENSB_IJSD_SX_EEENSB_IJSX_NSC_ILi2048EEEEEEEEEEEEEvEENS14_INSA_13SM90_TMA_LOADENS16_INS17_ILi3ELi4ELi3EEES1A_NSW_INSB_IJNSB_IJSH_NSC_ILi2EEEEEENSB_IJS1B_NSC_ILi4EEEEEES1F_EEENSB_IJNSB_IJSD_S1K_EEENSB_IJSH_NSC_ILi512EEEEEENSB_IJSX_NSC_ILi4096EEEEEEEEEEEEEvEEEENS_8epilogue10collective6detail29Sm90TmaWarpSpecializedAdapterINS28_15DefaultEpilogueISM_NSB_IJNSB_IJllllEEESD_SX_EEES2D_NS27_6thread17LinearCombinationISM_Li1EffLNS2E_9ScaleType4KindE0ELNS_15FloatRoundStyleE2ESM_EENS_4gemm15EpilogueDefaultEEEEEvvEEEEvNT_6ParamsE:
	.zero		1664


//--------------------- SYMBOLS --------------------------

	.type		.nv.reservedSmem.offset0,@object
	.size		.nv.reservedSmem.offset0,0x4
